	.target	sm_100a

	.elftype	@"ET_EXEC"


//--------------------- .note.nv.tkinfo           --------------------------
	.section	.note.nv.tkinfo,"",@"SHT_NOTE"
	.sectionflags	@"SHF_NOTE_NV_TKINFO"
	.tkinfo
        /*0018*/ 	.word	0x00000002
        /*0030*/ 	.string	""
        /*0030*/ 	.string	"ptxas"
        /*0030*/ 	.string	"Cuda compilation tools, release 13.0, V13.0.88"
        /*0030*/ 	.string	"Build cuda_13.0.r13.0/compiler.36424714_0"
        /*0030*/ 	.string	"-arch sm_100a -m 64 "



//--------------------- .note.nv.cuinfo           --------------------------
	.section	.note.nv.cuinfo,"",@"SHT_NOTE"
	.sectionflags	@"SHF_NOTE_NV_CUINFO"
        /*0018*/ 	.short	0x0002
        /*001a*/ 	.short	0x0064
        /*001c*/ 	.short	0x0082
	.zero		2


//--------------------- .nv.info                  --------------------------
	.section	.nv.info,"",@"SHT_CUDA_INFO"
	.align	4


	//----- nvinfo : EIATTR_REGCOUNT
	.align		4
        /*0000*/ 	.byte	0x04, 0x2f
        /*0002*/ 	.short	(.L_19 - .L_18)
	.align		4
.L_18:
        /*0004*/ 	.word	index@(_ZN7cutlass13device_kernelINS_4gemm6kernel13GemmUniversalIN4cute5tupleIJiiiiEEENS1_10collective13CollectiveMmaINS1_35MainloopSm100TmaUmmaWarpSpecializedILi8ELi2ELi4ENS5_IJNS4_1CILi2EEENSA_ILi1EEESC_EEEEENS5_IJNSA_ILi64EEENSA_ILi128EEESF_EEENS_6half_tENS5_IJlSC_lEEESI_SJ_NS4_8TiledMMAINS4_8MMA_AtomIJNS4_20SM100_MMA_F16BF16_SSISI_SI_fLi64ELi128ELNS4_4UMMA5MajorE0ELSO_0ELNSN_7ScaleInE0ELSP_0EEEEEENS4_6LayoutINS5_IJSC_SC_SC_EEENS5_IJNSA_ILi0EEESU_SU_EEEEENS5_IJNS4_10UnderscoreESX_SX_EEEEENS4_13SM90_TMA_LOADENS4_14ComposedLayoutINS4_7SwizzleILi3ELi4ELi3EEENS4_18smem_ptr_flag_bitsILi16EEENSS_INS5_IJNSA_ILi8EEESF_EEENS5_IJSF_SC_EEEEEEEvNS4_8identityENS4_23SM90_TMA_LOAD_MULTICASTES1A_vS1B_EENS_8epilogue10collective18CollectiveEpilogueINS1E_23Sm100TmaWarpSpecializedILi4ELi2ELi16ELb1ELb0EEEJSH_NS5_IJNSS_ISF_SC_EENSS_INSA_ILi32EEESC_EEEEESI_SJ_SI_SJ_NS1E_6fusion15FusionCallbacksIS1I_NS1N_17LinearCombinationISI_fSI_fLNS_15FloatRoundStyleE2EEESH_S1M_JEEENS4_5SM1004TMEM4LOAD26SM100_TMEM_LOAD_16dp256b4xES10_NS11_INS12_ILi2ELi4ELi3EEES15_NSS_INS5_IJS16_S1K_EEENS5_IJS1K_SC_EEEEEEENS4_17SM75_U32x4_LDSM_NENS4_14SM90_TMA_STOREES21_NS4_17SM90_U32x4_STSM_NENS4_39AutoVectorizingCopyWithAssumedAlignmentILi128EEEEEEvvEEEEvNT_6ParamsE)
        /*0008*/ 	.word	0x00000044


	//----- nvinfo : EIATTR_FRAME_SIZE
	.align		4
.L_19:
        /*000c*/ 	.byte	0x04, 0x11
        /*000e*/ 	.short	(.L_21 - .L_20)
	.align		4
.L_20:
        /*0010*/ 	.word	index@($__internal_2_$__cuda_sm10x_tcgen05_guardrail_trap_unallocated_columns_being_dealloced)
        /*0014*/ 	.word	0x00000000


	//----- nvinfo : EIATTR_FRAME_SIZE
	.align		4
.L_21:
        /*0018*/ 	.byte	0x04, 0x11
        /*001a*/ 	.short	(.L_23 - .L_22)
	.align		4
.L_22:
        /*001c*/ 	.word	index@($__internal_1_$__cuda_sm10x_tcgen05_guardrail_trap_phase_invalid_during_alloc)
        /*0020*/ 	.word	0x00000000


	//----- nvinfo : EIATTR_FRAME_SIZE
	.align		4
.L_23:
        /*0024*/ 	.byte	0x04, 0x11
        /*0026*/ 	.short	(.L_25 - .L_24)
	.align		4
.L_24:
        /*0028*/ 	.word	index@($__internal_0_$__cuda_sm10x_tcgen05_guardrail_trap_col_being_dealloced_not_returned_by_alloc)
        /*002c*/ 	.word	0x00000000


	//----- nvinfo : EIATTR_FRAME_SIZE
	.align		4
.L_25:
        /*0030*/ 	.byte	0x04, 0x11
        /*0032*/ 	.short	(.L_27 - .L_26)
	.align		4
.L_26:
        /*0034*/ 	.word	index@(_ZN7cutlass13device_kernelINS_4gemm6kernel13GemmUniversalIN4cute5tupleIJiiiiEEENS1_10collective13CollectiveMmaINS1_35MainloopSm100TmaUmmaWarpSpecializedILi8ELi2ELi4ENS5_IJNS4_1CILi2EEENSA_ILi1EEESC_EEEEENS5_IJNSA_ILi64EEENSA_ILi128EEESF_EEENS_6half_tENS5_IJlSC_lEEESI_SJ_NS4_8TiledMMAINS4_8MMA_AtomIJNS4_20SM100_MMA_F16BF16_SSISI_SI_fLi64ELi128ELNS4_4UMMA5MajorE0ELSO_0ELNSN_7ScaleInE0ELSP_0EEEEEENS4_6LayoutINS5_IJSC_SC_SC_EEENS5_IJNSA_ILi0EEESU_SU_EEEEENS5_IJNS4_10UnderscoreESX_SX_EEEEENS4_13SM90_TMA_LOADENS4_14ComposedLayoutINS4_7SwizzleILi3ELi4ELi3EEENS4_18smem_ptr_flag_bitsILi16EEENSS_INS5_IJNSA_ILi8EEESF_EEENS5_IJSF_SC_EEEEEEEvNS4_8identityENS4_23SM90_TMA_LOAD_MULTICASTES1A_vS1B_EENS_8epilogue10collective18CollectiveEpilogueINS1E_23Sm100TmaWarpSpecializedILi4ELi2ELi16ELb1ELb0EEEJSH_NS5_IJNSS_ISF_SC_EENSS_INSA_ILi32EEESC_EEEEESI_SJ_SI_SJ_NS1E_6fusion15FusionCallbacksIS1I_NS1N_17LinearCombinationISI_fSI_fLNS_15FloatRoundStyleE2EEESH_S1M_JEEENS4_5SM1004TMEM4LOAD26SM100_TMEM_LOAD_16dp256b4xES10_NS11_INS12_ILi2ELi4ELi3EEES15_NSS_INS5_IJS16_S1K_EEENS5_IJS1K_SC_EEEEEEENS4_17SM75_U32x4_LDSM_NENS4_14SM90_TMA_STOREES21_NS4_17SM90_U32x4_STSM_NENS4_39AutoVectorizingCopyWithAssumedAlignmentILi128EEEEEEvvEEEEvNT_6ParamsE)
        /*0038*/ 	.word	0x00000000


	//----- nvinfo : EIATTR_MIN_STACK_SIZE
	.align		4
.L_27:
        /*003c*/ 	.byte	0x04, 0x12
        /*003e*/ 	.short	(.L_29 - .L_28)
	.align		4
.L_28:
        /*0040*/ 	.word	index@(_ZN7cutlass13device_kernelINS_4gemm6kernel13GemmUniversalIN4cute5tupleIJiiiiEEENS1_10collective13CollectiveMmaINS1_35MainloopSm100TmaUmmaWarpSpecializedILi8ELi2ELi4ENS5_IJNS4_1CILi2EEENSA_ILi1EEESC_EEEEENS5_IJNSA_ILi64EEENSA_ILi128EEESF_EEENS_6half_tENS5_IJlSC_lEEESI_SJ_NS4_8TiledMMAINS4_8MMA_AtomIJNS4_20SM100_MMA_F16BF16_SSISI_SI_fLi64ELi128ELNS4_4UMMA5MajorE0ELSO_0ELNSN_7ScaleInE0ELSP_0EEEEEENS4_6LayoutINS5_IJSC_SC_SC_EEENS5_IJNSA_ILi0EEESU_SU_EEEEENS5_IJNS4_10UnderscoreESX_SX_EEEEENS4_13SM90_TMA_LOADENS4_14ComposedLayoutINS4_7SwizzleILi3ELi4ELi3EEENS4_18smem_ptr_flag_bitsILi16EEENSS_INS5_IJNSA_ILi8EEESF_EEENS5_IJSF_SC_EEEEEEEvNS4_8identityENS4_23SM90_TMA_LOAD_MULTICASTES1A_vS1B_EENS_8epilogue10collective18CollectiveEpilogueINS1E_23Sm100TmaWarpSpecializedILi4ELi2ELi16ELb1ELb0EEEJSH_NS5_IJNSS_ISF_SC_EENSS_INSA_ILi32EEESC_EEEEESI_SJ_SI_SJ_NS1E_6fusion15FusionCallbacksIS1I_NS1N_17LinearCombinationISI_fSI_fLNS_15FloatRoundStyleE2EEESH_S1M_JEEENS4_5SM1004TMEM4LOAD26SM100_TMEM_LOAD_16dp256b4xES10_NS11_INS12_ILi2ELi4ELi3EEES15_NSS_INS5_IJS16_S1K_EEENS5_IJS1K_SC_EEEEEEENS4_17SM75_U32x4_LDSM_NENS4_14SM90_TMA_STOREES21_NS4_17SM90_U32x4_STSM_NENS4_39AutoVectorizingCopyWithAssumedAlignmentILi128EEEEEEvvEEEEvNT_6ParamsE)
        /*0044*/ 	.word	0x00000000
.L_29:


//--------------------- .nv.compat                --------------------------
	.section	.nv.compat,"",@"SHT_CUDA_COMPAT_INFO"
	.align	4
        /*0000*/ 	.byte	0x02, 0x09, 0x01, 0x00, 0x02, 0x02, 0x02, 0x00, 0x02, 0x05, 0x05, 0x00, 0x03, 0x07, 0x01, 0x01
        /*0010*/ 	.byte	0x02, 0x03, 0x01, 0x00, 0x02, 0x06, 0x01, 0x00, 0x04, 0x0b, 0x08, 0x00, 0x09, 0x00, 0x00, 0x00
        /*0020*/ 	.byte	0x00, 0x00, 0x00, 0x00


//--------------------- .nv.info._ZN7cutlass13device_kernelINS_4gemm6kernel13GemmUniversalIN4cute5tupleIJiiiiEEENS1_10collective13CollectiveMmaINS1_35MainloopSm100TmaUmmaWarpSpecializedILi8ELi2ELi4ENS5_IJNS4_1CILi2EEENSA_ILi1EEESC_EEEEENS5_IJNSA_ILi64EEENSA_ILi128EEESF_EEENS_6half_tENS5_IJlSC_lEEESI_SJ_NS4_8TiledMMAINS4_8MMA_AtomIJNS4_20SM100_MMA_F16BF16_SSISI_SI_fLi64ELi128ELNS4_4UMMA5MajorE0ELSO_0ELNSN_7ScaleInE0ELSP_0EEEEEENS4_6LayoutINS5_IJSC_SC_SC_EEENS5_IJNSA_ILi0EEESU_SU_EEEEENS5_IJNS4_10UnderscoreESX_SX_EEEEENS4_13SM90_TMA_LOADENS4_14ComposedLayoutINS4_7SwizzleILi3ELi4ELi3EEENS4_18smem_ptr_flag_bitsILi16EEENSS_INS5_IJNSA_ILi8EEESF_EEENS5_IJSF_SC_EEEEEEEvNS4_8identityENS4_23SM90_TMA_LOAD_MULTICASTES1A_vS1B_EENS_8epilogue10collective18CollectiveEpilogueINS1E_23Sm100TmaWarpSpecializedILi4ELi2ELi16ELb1ELb0EEEJSH_NS5_IJNSS_ISF_SC_EENSS_INSA_ILi32EEESC_EEEEESI_SJ_SI_SJ_NS1E_6fusion15FusionCallbacksIS1I_NS1N_17LinearCombinationISI_fSI_fLNS_15FloatRoundStyleE2EEESH_S1M_JEEENS4_5SM1004TMEM4LOAD26SM100_TMEM_LOAD_16dp256b4xES10_NS11_INS12_ILi2ELi4ELi3EEES15_NSS_INS5_IJS16_S1K_EEENS5_IJS1K_SC_EEEEEEENS4_17SM75_U32x4_LDSM_NENS4_14SM90_TMA_STOREES21_NS4_17SM90_U32x4_STSM_NENS4_39AutoVectorizingCopyWithAssumedAlignmentILi128EEEEEEvvEEEEvNT_6ParamsE --------------------------
	.section	.nv.info._ZN7cutlass13device_kernelINS_4gemm6kernel13GemmUniversalIN4cute5tupleIJiiiiEEENS1_10collective13CollectiveMmaINS1_35MainloopSm100TmaUmmaWarpSpecializedILi8ELi2ELi4ENS5_IJNS4_1CILi2EEENSA_ILi1EEESC_EEEEENS5_IJNSA_ILi64EEENSA_ILi128EEESF_EEENS_6half_tENS5_IJlSC_lEEESI_SJ_NS4_8TiledMMAINS4_8MMA_AtomIJNS4_20SM100_MMA_F16BF16_SSISI_SI_fLi64ELi128ELNS4_4UMMA5MajorE0ELSO_0ELNSN_7ScaleInE0ELSP_0EEEEEENS4_6LayoutINS5_IJSC_SC_SC_EEENS5_IJNSA_ILi0EEESU_SU_EEEEENS5_IJNS4_10UnderscoreESX_SX_EEEEENS4_13SM90_TMA_LOADENS4_14ComposedLayoutINS4_7SwizzleILi3ELi4ELi3EEENS4_18smem_ptr_flag_bitsILi16EEENSS_INS5_IJNSA_ILi8EEESF_EEENS5_IJSF_SC_EEEEEEEvNS4_8identityENS4_23SM90_TMA_LOAD_MULTICASTES1A_vS1B_EENS_8epilogue10collective18CollectiveEpilogueINS1E_23Sm100TmaWarpSpecializedILi4ELi2ELi16ELb1ELb0EEEJSH_NS5_IJNSS_ISF_SC_EENSS_INSA_ILi32EEESC_EEEEESI_SJ_SI_SJ_NS1E_6fusion15FusionCallbacksIS1I_NS1N_17LinearCombinationISI_fSI_fLNS_15FloatRoundStyleE2EEESH_S1M_JEEENS4_5SM1004TMEM4LOAD26SM100_TMEM_LOAD_16dp256b4xES10_NS11_INS12_ILi2ELi4ELi3EEES15_NSS_INS5_IJS16_S1K_EEENS5_IJS1K_SC_EEEEEEENS4_17SM75_U32x4_LDSM_NENS4_14SM90_TMA_STOREES21_NS4_17SM90_U32x4_STSM_NENS4_39AutoVectorizingCopyWithAssumedAlignmentILi128EEEEEEvvEEEEvNT_6ParamsE,"",@"SHT_CUDA_INFO"
	.sectionflags	@""
	.align	4


	//----- nvinfo : EIATTR_CUDA_API_VERSION
	.align		4
        /*0000*/ 	.byte	0x04, 0x37
        /*0002*/ 	.short	(.L_31 - .L_30)
.L_30:
        /*0004*/ 	.word	0x00000082


	//----- nvinfo : EIATTR_KPARAM_INFO
	.align		4
.L_31:
        /*0008*/ 	.byte	0x04, 0x17
        /*000a*/ 	.short	(.L_33 - .L_32)
.L_32:
        /*000c*/ 	.word	0x00000000
        /*0010*/ 	.short	0x0000
        /*0012*/ 	.short	0x0000
        /*0014*/ 	.byte	0x00, 0xf0, 0x01, 0x20


	//----- nvinfo : EIATTR_AT_ENTRY_FRAGMENTS
	.align		4
.L_33:
        /*0018*/ 	.byte	0x04, 0x4f
        /*001a*/ 	.short	(.L_35 - .L_34)


	//   ....[0]....
.L_34:
        /*001c*/ 	.word	0x00000006


	//----- nvinfo : EIATTR_RESERVED_SMEM_USED
	.align		4
.L_35:
        /*0020*/ 	.byte	0x01, 0x41
	.zero		2


	//----- nvinfo : EIATTR_SPARSE_MMA_MASK
	.align		4
        /*0024*/ 	.byte	0x03, 0x50
        /*0026*/ 	.short	0x0000


	//----- nvinfo : EIATTR_TCGEN05_1CTA_USED
	.align		4
        /*0028*/ 	.byte	0x01, 0x51
	.zero		2


	//----- nvinfo : EIATTR_MAXREG_COUNT
	.align		4
        /*002c*/ 	.byte	0x03, 0x1b
        /*002e*/ 	.short	0x00ff


	//----- nvinfo : EIATTR_NUM_BARRIERS
	.align		4
        /*0030*/ 	.byte	0x02, 0x4c
        /*0032*/ 	.byte	0x07
	.zero		1


	//----- nvinfo : EIATTR_EXTERNS
	.align		4
        /*0034*/ 	.byte	0x04, 0x0f
        /*0036*/ 	.short	(.L_37 - .L_36)


	//   ....[0]....
	.align		4
.L_36:
        /*0038*/ 	.word	index@(__assertfail)


	//----- nvinfo : EIATTR_MERCURY_ISA_VERSION
	.align		4
.L_37:
        /*003c*/ 	.byte	0x03, 0x5f
        /*003e*/ 	.short	0x0101


	//----- nvinfo : EIATTR_INT_WARP_WIDE_INSTR_OFFSETS
	.align		4
        /*0040*/ 	.byte	0x04, 0x31
        /*0042*/ 	.short	(.L_39 - .L_38)


	//   ....[0]....
.L_38:
        /*0044*/ 	.word	0x00003fd0


	//   ....[1]....
        /*0048*/ 	.word	0x00004000


	//   ....[2]....
        /*004c*/ 	.word	0x00004020


	//   ....[3]....
        /*0050*/ 	.word	0x00004c30


	//   ....[4]....
        /*0054*/ 	.word	0x00004c90


	//   ....[5]....
        /*0058*/ 	.word	0x00004d70


	//   ....[6]....
        /*005c*/ 	.word	0x00004df0


	//   ....[7]....
        /*0060*/ 	.word	0x00004ee0


	//   ....[8]....
        /*0064*/ 	.word	0x00004f70


	//   ....[9]....
        /*0068*/ 	.word	0x00005060


	//   ....[10]....
        /*006c*/ 	.word	0x00005110


	//----- nvinfo : EIATTR_COOP_GROUP_MASK_REGIDS
	.align		4
.L_39:
        /*0070*/ 	.byte	0x04, 0x29
        /*0072*/ 	.short	(.L_41 - .L_40)


	//   ....[0]....
.L_40:
        /*0074*/ 	.word	0xffffffff


	//   ....[1]....
        /*0078*/ 	.word	0xffffffff


	//   ....[2]....
        /*007c*/ 	.word	0xffffffff


	//   ....[3]....
        /*0080*/ 	.word	0xffffffff


	//   ....[4]....
        /*0084*/ 	.word	0xffffffff


	//   ....[5]....
        /*0088*/ 	.word	0xffffffff


	//   ....[6]....
        /*008c*/ 	.word	0xffffffff


	//   ....[7]....
        /*0090*/ 	.word	0xffffffff


	//   ....[8]....
        /*0094*/ 	.word	0xffffffff


	//   ....[9]....
        /*0098*/ 	.word	0xffffffff


	//   ....[10]....
        /*009c*/ 	.word	0xffffffff


	//   ....[11]....
        /*00a0*/ 	.word	0xffffffff


	//   ....[12]....
        /*00a4*/ 	.word	0xffffffff


	//   ....[13]....
        /*00a8*/ 	.word	0xffffffff


	//----- nvinfo : EIATTR_COOP_GROUP_INSTR_OFFSETS
	.align		4
.L_41:
        /*00ac*/ 	.byte	0x04, 0x28
        /*00ae*/ 	.short	(.L_43 - .L_42)


	//   ....[0]....
.L_42:
        /*00b0*/ 	.word	0x00000080


	//   ....[1]....
        /*00b4*/ 	.word	0x000004f0


	//   ....[2]....
        /*00b8*/ 	.word	0x00000730


	//   ....[3]....
        /*00bc*/ 	.word	0x000008d0


	//   ....[4]....
        /*00c0*/ 	.word	0x000009d0


	//   ....[5]....
        /*00c4*/ 	.word	0x00000b40


	//   ....[6]....
        /*00c8*/ 	.word	0x00000ce0


	//   ....[7]....
        /*00cc*/ 	.word	0x00000ea0


	//   ....[8]....
        /*00d0*/ 	.word	0x00002090


	//   ....[9]....
        /*00d4*/ 	.word	0x000031c0


	//   ....[10]....
        /*00d8*/ 	.word	0x000033d0


	//   ....[11]....
        /*00dc*/ 	.word	0x00003400


	//   ....[12]....
        /*00e0*/ 	.word	0x00003eb0


	//   ....[13]....
        /*00e4*/ 	.word	0x000040e0


	//----- nvinfo : EIATTR_VRC_CTA_INIT_COUNT
	.align		4
.L_43:
        /*00e8*/ 	.byte	0x02, 0x4a
        /*00ea*/ 	.byte	0x80
	.zero		1


	//----- nvinfo : EIATTR_SYSCALL_OFFSETS
	.align		4
        /*00ec*/ 	.byte	0x04, 0x46
        /*00ee*/ 	.short	(.L_45 - .L_44)


	//   ....[0]....
.L_44:
        /*00f0*/ 	.word	0x00005da0


	//   ....[1]....
        /*00f4*/ 	.word	0x00005e90


	//   ....[2]....
        /*00f8*/ 	.word	0x00006620


	//   ....[3]....
        /*00fc*/ 	.word	0x00006ed0


	//   ....[4]....
        /*0100*/ 	.word	0x00007760


	//   ....[5]....
        /*0104*/ 	.word	0x00007fe0


	//----- nvinfo : EIATTR_MBARRIER_INSTR_OFFSETS
	.align		4
.L_45:
        /*0108*/ 	.byte	0x04, 0x39
        /*010a*/ 	.short	(.L_47 - .L_46)


	//   ....[0]....
.L_46:
        /*010c*/ 	.word	0x00000610
        /*0110*/ 	.word	0x000000ff
        /*0114*/ 	.word	0x00000000
        /*0118*/ 	.short	0x0100
        /*011a*/ 	.byte	0x04
	.zero		1


	//   ....[1]....
        /*011c*/ 	.word	0x00000620
        /*0120*/ 	.word	0x000000ff
        /*0124*/ 	.word	0x00000040
        /*0128*/ 	.short	0x0100
        /*012a*/ 	.byte	0x04
	.zero		1


	//   ....[2]....
        /*012c*/ 	.word	0x00000630
        /*0130*/ 	.word	0x000000ff
        /*0134*/ 	.word	0x00000008
        /*0138*/ 	.short	0x0100
        /*013a*/ 	.byte	0x04
	.zero		1


	//   ....[3]....
        /*013c*/ 	.word	0x00000640
        /*0140*/ 	.word	0x000000ff
        /*0144*/ 	.word	0x00000048
        /*0148*/ 	.short	0x0100
        /*014a*/ 	.byte	0x04
	.zero		1


	//   ....[4]....
        /*014c*/ 	.word	0x00000650
        /*0150*/ 	.word	0x000000ff
        /*0154*/ 	.word	0x00000010
        /*0158*/ 	.short	0x0100
        /*015a*/ 	.byte	0x04
	.zero		1


	//   ....[5]....
        /*015c*/ 	.word	0x00000660
        /*0160*/ 	.word	0x000000ff
        /*0164*/ 	.word	0x00000050
        /*0168*/ 	.short	0x0100
        /*016a*/ 	.byte	0x04
	.zero		1


	//   ....[6]....
        /*016c*/ 	.word	0x00000670
        /*0170*/ 	.word	0x000000ff
        /*0174*/ 	.word	0x00000018
        /*0178*/ 	.short	0x0100
        /*017a*/ 	.byte	0x04
	.zero		1


	//   ....[7]....
        /*017c*/ 	.word	0x00000680
        /*0180*/ 	.word	0x000000ff
        /*0184*/ 	.word	0x00000058
        /*0188*/ 	.short	0x0100
        /*018a*/ 	.byte	0x04
	.zero		1


	//   ....[8]....
        /*018c*/ 	.word	0x00000690
        /*0190*/ 	.word	0x000000ff
        /*0194*/ 	.word	0x00000020
        /*0198*/ 	.short	0x0100
        /*019a*/ 	.byte	0x04
	.zero		1


	//   ....[9]....
        /*019c*/ 	.word	0x000006a0
        /*01a0*/ 	.word	0x000000ff
        /*01a4*/ 	.word	0x00000060
        /*01a8*/ 	.short	0x0100
        /*01aa*/ 	.byte	0x04
	.zero		1


	//   ....[10]....
        /*01ac*/ 	.word	0x000006b0
        /*01b0*/ 	.word	0x000000ff
        /*01b4*/ 	.word	0x00000028
        /*01b8*/ 	.short	0x0100
        /*01ba*/ 	.byte	0x04
	.zero		1


	//   ....[11]....
        /*01bc*/ 	.word	0x000006c0
        /*01c0*/ 	.word	0x000000ff
        /*01c4*/ 	.word	0x00000068
        /*01c8*/ 	.short	0x0100
        /*01ca*/ 	.byte	0x04
	.zero		1


	//   ....[12]....
        /*01cc*/ 	.word	0x000006d0
        /*01d0*/ 	.word	0x000000ff
        /*01d4*/ 	.word	0x00000030
        /*01d8*/ 	.short	0x0100
        /*01da*/ 	.byte	0x04
	.zero		1


	//   ....[13]....
        /*01dc*/ 	.word	0x000006e0
        /*01e0*/ 	.word	0x000000ff
        /*01e4*/ 	.word	0x00000070
        /*01e8*/ 	.short	0x0100
        /*01ea*/ 	.byte	0x04
	.zero		1


	//   ....[14]....
        /*01ec*/ 	.word	0x000006f0
        /*01f0*/ 	.word	0x000000ff
        /*01f4*/ 	.word	0x00000038
        /*01f8*/ 	.short	0x0100
        /*01fa*/ 	.byte	0x04
	.zero		1


	//   ....[15]....
        /*01fc*/ 	.word	0x00000700
        /*0200*/ 	.word	0x000000ff
        /*0204*/ 	.word	0x00000078
        /*0208*/ 	.short	0x0100
        /*020a*/ 	.byte	0x04
	.zero		1


	//   ....[16]....
        /*020c*/ 	.word	0x00000840
        /*0210*/ 	.word	0x000000ff
        /*0214*/ 	.word	0x00000080
        /*0218*/ 	.short	0x0100
        /*021a*/ 	.byte	0x04
	.zero		1


	//   ....[17]....
        /*021c*/ 	.word	0x00000850
        /*0220*/ 	.word	0x000000ff
        /*0224*/ 	.word	0x000000a0
        /*0228*/ 	.short	0x0100
        /*022a*/ 	.byte	0x04
	.zero		1


	//   ....[18]....
        /*022c*/ 	.word	0x00000860
        /*0230*/ 	.word	0x000000ff
        /*0234*/ 	.word	0x00000088
        /*0238*/ 	.short	0x0100
        /*023a*/ 	.byte	0x04
	.zero		1


	//   ....[19]....
        /*023c*/ 	.word	0x00000870
        /*0240*/ 	.word	0x000000ff
        /*0244*/ 	.word	0x000000a8
        /*0248*/ 	.short	0x0100
        /*024a*/ 	.byte	0x04
	.zero		1


	//   ....[20]....
        /*024c*/ 	.word	0x00000880
        /*0250*/ 	.word	0x000000ff
        /*0254*/ 	.word	0x00000090
        /*0258*/ 	.short	0x0100
        /*025a*/ 	.byte	0x04
	.zero		1


	//   ....[21]....
        /*025c*/ 	.word	0x00000890
        /*0260*/ 	.word	0x000000ff
        /*0264*/ 	.word	0x000000b0
        /*0268*/ 	.short	0x0100
        /*026a*/ 	.byte	0x04
	.zero		1


	//   ....[22]....
        /*026c*/ 	.word	0x000008a0
        /*0270*/ 	.word	0x000000ff
        /*0274*/ 	.word	0x00000098
        /*0278*/ 	.short	0x0100
        /*027a*/ 	.byte	0x04
	.zero		1


	//   ....[23]....
        /*027c*/ 	.word	0x000008b0
        /*0280*/ 	.word	0x000000ff
        /*0284*/ 	.word	0x000000b8
        /*0288*/ 	.short	0x0100
        /*028a*/ 	.byte	0x04
	.zero		1


	//   ....[24]....
        /*028c*/ 	.word	0x000009a0
        /*0290*/ 	.word	0x000000ff
        /*0294*/ 	.word	0x000000c0
        /*0298*/ 	.short	0x0100
        /*029a*/ 	.byte	0x06
	.zero		1


	//   ....[25]....
        /*029c*/ 	.word	0x000009b0
        /*02a0*/ 	.word	0x000000ff
        /*02a4*/ 	.word	0x000000c8
        /*02a8*/ 	.short	0x0100
        /*02aa*/ 	.byte	0x06
	.zero		1


	//   ....[26]....
        /*02ac*/ 	.word	0x00000af0
        /*02b0*/ 	.word	0x000000ff
        /*02b4*/ 	.word	0x000000d0
        /*02b8*/ 	.short	0x0100
        /*02ba*/ 	.byte	0x06
	.zero		1


	//   ....[27]....
        /*02bc*/ 	.word	0x00000b00
        /*02c0*/ 	.word	0x000000ff
        /*02c4*/ 	.word	0x000000e0
        /*02c8*/ 	.short	0x0100
        /*02ca*/ 	.byte	0x06
	.zero		1


	//   ....[28]....
        /*02cc*/ 	.word	0x00000b10
        /*02d0*/ 	.word	0x000000ff
        /*02d4*/ 	.word	0x000000d8
        /*02d8*/ 	.short	0x0100
        /*02da*/ 	.byte	0x06
	.zero		1


	//   ....[29]....
        /*02dc*/ 	.word	0x00000b20
        /*02e0*/ 	.word	0x000000ff
        /*02e4*/ 	.word	0x000000e8
        /*02e8*/ 	.short	0x0100
        /*02ea*/ 	.byte	0x06
	.zero		1


	//   ....[30]....
        /*02ec*/ 	.word	0x00000c50
        /*02f0*/ 	.word	0x000000ff
        /*02f4*/ 	.word	0x000000f0
        /*02f8*/ 	.short	0x0100
        /*02fa*/ 	.byte	0x04
	.zero		1


	//   ....[31]....
        /*02fc*/ 	.word	0x00000c60
        /*0300*/ 	.word	0x000000ff
        /*0304*/ 	.word	0x00000110
        /*0308*/ 	.short	0x0100
        /*030a*/ 	.byte	0x04
	.zero		1


	//   ....[32]....
        /*030c*/ 	.word	0x00000c70
        /*0310*/ 	.word	0x000000ff
        /*0314*/ 	.word	0x000000f8
        /*0318*/ 	.short	0x0100
        /*031a*/ 	.byte	0x04
	.zero		1


	//   ....[33]....
        /*031c*/ 	.word	0x00000c80
        /*0320*/ 	.word	0x000000ff
        /*0324*/ 	.word	0x00000118
        /*0328*/ 	.short	0x0100
        /*032a*/ 	.byte	0x04
	.zero		1


	//   ....[34]....
        /*032c*/ 	.word	0x00000c90
        /*0330*/ 	.word	0x000000ff
        /*0334*/ 	.word	0x00000100
        /*0338*/ 	.short	0x0100
        /*033a*/ 	.byte	0x04
	.zero		1


	//   ....[35]....
        /*033c*/ 	.word	0x00000ca0
        /*0340*/ 	.word	0x000000ff
        /*0344*/ 	.word	0x00000120
        /*0348*/ 	.short	0x0100
        /*034a*/ 	.byte	0x04
	.zero		1


	//   ....[36]....
        /*034c*/ 	.word	0x00000cb0
        /*0350*/ 	.word	0x000000ff
        /*0354*/ 	.word	0x00000108
        /*0358*/ 	.short	0x0100
        /*035a*/ 	.byte	0x04
	.zero		1


	//   ....[37]....
        /*035c*/ 	.word	0x00000cc0
        /*0360*/ 	.word	0x000000ff
        /*0364*/ 	.word	0x00000128
        /*0368*/ 	.short	0x0100
        /*036a*/ 	.byte	0x04
	.zero		1


	//   ....[38]....
        /*036c*/ 	.word	0x00000db0
        /*0370*/ 	.word	0x000000ff
        /*0374*/ 	.word	0x00000130
        /*0378*/ 	.short	0x0100
        /*037a*/ 	.byte	0x04
	.zero		1


	//   ....[39]....
        /*037c*/ 	.word	0x00000dc0
        /*0380*/ 	.word	0x000000ff
        /*0384*/ 	.word	0x00000140
        /*0388*/ 	.short	0x0100
        /*038a*/ 	.byte	0x04
	.zero		1


	//   ....[40]....
        /*038c*/ 	.word	0x00000dd0
        /*0390*/ 	.word	0x000000ff
        /*0394*/ 	.word	0x00000138
        /*0398*/ 	.short	0x0100
        /*039a*/ 	.byte	0x04
	.zero		1


	//   ....[41]....
        /*039c*/ 	.word	0x00000de0
        /*03a0*/ 	.word	0x000000ff
        /*03a4*/ 	.word	0x00000148
        /*03a8*/ 	.short	0x0100
        /*03aa*/ 	.byte	0x04
	.zero		1


	//   ....[42]....
        /*03ac*/ 	.word	0x00001950
        /*03b0*/ 	.word	0x00000000
        /*03b4*/ 	.word	0x00000140
        /*03b8*/ 	.short	0x010a
        /*03ba*/ 	.byte	0xff
	.zero		1


	//   ....[43]....
        /*03bc*/ 	.word	0x00001980
        /*03c0*/ 	.word	0x00000000
        /*03c4*/ 	.word	0x00000130
        /*03c8*/ 	.short	0x0101
        /*03ca*/ 	.byte	0xff
	.zero		1


	//   ....[44]....
        /*03cc*/ 	.word	0x00001a30
        /*03d0*/ 	.word	0x000000ff
        /*03d4*/ 	.word	0x00000040
        /*03d8*/ 	.short	0x010a
        /*03da*/ 	.byte	0x04
	.zero		1


	//   ....[45]....
        /*03dc*/ 	.word	0x00001ab0
        /*03e0*/ 	.word	0x000000ff
        /*03e4*/ 	.word	0x00000040
        /*03e8*/ 	.short	0x010a
        /*03ea*/ 	.byte	0x21
	.zero		1


	//   ....[46]....
        /*03ec*/ 	.word	0x00001c40
        /*03f0*/ 	.word	0x000000ff
        /*03f4*/ 	.word	0x00000040
        /*03f8*/ 	.short	0x010a
        /*03fa*/ 	.byte	0x06
	.zero		1


	//   ....[47]....
        /*03fc*/ 	.word	0x00001d50
        /*0400*/ 	.word	0x000000ff
        /*0404*/ 	.word	0x000000c8
        /*0408*/ 	.short	0x0101
        /*040a*/ 	.byte	0x0d
	.zero		1


	//   ....[48]....
        /*040c*/ 	.word	0x00001d70
        /*0410*/ 	.word	0x000000ff
        /*0414*/ 	.word	0x00000040
        /*0418*/ 	.short	0x010a
        /*041a*/ 	.byte	0x04
	.zero		1


	//   ....[49]....
        /*041c*/ 	.word	0x00001df0
        /*0420*/ 	.word	0x000000ff
        /*0424*/ 	.word	0x00000040
        /*0428*/ 	.short	0x010a
        /*042a*/ 	.byte	0x09
	.zero		1


	//   ....[50]....
        /*042c*/ 	.word	0x00001f90
        /*0430*/ 	.word	0x000000ff
        /*0434*/ 	.word	0x00000040
        /*0438*/ 	.short	0x010a
        /*043a*/ 	.byte	0x07
	.zero		1


	//   ....[51]....
        /*043c*/ 	.word	0x000020c0
        /*0440*/ 	.word	0x00000003
        /*0444*/ 	.word	0x000000d0
        /*0448*/ 	.short	0x010a
        /*044a*/ 	.byte	0xff
	.zero		1


	//   ....[52]....
        /*044c*/ 	.word	0x00002210
        /*0450*/ 	.word	0x00000000
        /*0454*/ 	.word	0x00000000
        /*0458*/ 	.short	0x0101
        /*045a*/ 	.byte	0xff
	.zero		1


	//   ....[53]....
        /*045c*/ 	.word	0x000027d0
        /*0460*/ 	.word	0x000000ff
        /*0464*/ 	.word	0x00000000
        /*0468*/ 	.short	0x010a
        /*046a*/ 	.byte	0x04
	.zero		1


	//   ....[54]....
        /*046c*/ 	.word	0x00002860
        /*0470*/ 	.word	0x000000ff
        /*0474*/ 	.word	0x00000000
        /*0478*/ 	.short	0x010a
        /*047a*/ 	.byte	0x05
	.zero		1


	//   ....[55]....
        /*047c*/ 	.word	0x000028f0
        /*0480*/ 	.word	0x000000ff
        /*0484*/ 	.word	0x00000000
        /*0488*/ 	.short	0x010a
        /*048a*/ 	.byte	0x05
	.zero		1


	//   ....[56]....
        /*048c*/ 	.word	0x00002980
        /*0490*/ 	.word	0x000000ff
        /*0494*/ 	.word	0x00000000
        /*0498*/ 	.short	0x010a
        /*049a*/ 	.byte	0x05
	.zero		1


	//   ....[57]....
        /*049c*/ 	.word	0x00002a10
        /*04a0*/ 	.word	0x000000ff
        /*04a4*/ 	.word	0x00000000
        /*04a8*/ 	.short	0x010a
        /*04aa*/ 	.byte	0x05
	.zero		1


	//   ....[58]....
        /*04ac*/ 	.word	0x00002aa0
        /*04b0*/ 	.word	0x000000ff
        /*04b4*/ 	.word	0x00000000
        /*04b8*/ 	.short	0x010a
        /*04ba*/ 	.byte	0x05
	.zero		1


	//   ....[59]....
        /*04bc*/ 	.word	0x00002b30
        /*04c0*/ 	.word	0x000000ff
        /*04c4*/ 	.word	0x00000000
        /*04c8*/ 	.short	0x010a
        /*04ca*/ 	.byte	0x05
	.zero		1


	//   ....[60]....
        /*04cc*/ 	.word	0x00002bd0
        /*04d0*/ 	.word	0x00000000
        /*04d4*/ 	.word	0x00000000
        /*04d8*/ 	.short	0x010a
        /*04da*/ 	.byte	0xff
	.zero		1


	//   ....[61]....
        /*04dc*/ 	.word	0x00002d10
        /*04e0*/ 	.word	0x00000002
        /*04e4*/ 	.word	0x00000130
        /*04e8*/ 	.short	0x010a
        /*04ea*/ 	.byte	0xff
	.zero		1


	//   ....[62]....
        /*04ec*/ 	.word	0x00002d80
        /*04f0*/ 	.word	0x00000002
        /*04f4*/ 	.word	0x00000000
        /*04f8*/ 	.short	0x0101
        /*04fa*/ 	.byte	0xff
	.zero		1


	//   ....[63]....
        /*04fc*/ 	.word	0x00002da0
        /*0500*/ 	.word	0x000000ff
        /*0504*/ 	.word	0x000000e0
        /*0508*/ 	.short	0x010a
        /*050a*/ 	.byte	0x04
	.zero		1


	//   ....[64]....
        /*050c*/ 	.word	0x00002ec0
        /*0510*/ 	.word	0x00000002
        /*0514*/ 	.word	0x000000d0
        /*0518*/ 	.short	0x010a
        /*051a*/ 	.byte	0xff
	.zero		1


	//   ....[65]....
        /*051c*/ 	.word	0x00002fc0
        /*0520*/ 	.word	0x00000002
        /*0524*/ 	.word	0x00000000
        /*0528*/ 	.short	0x0101
        /*052a*/ 	.byte	0xff
	.zero		1


	//   ....[66]....
        /*052c*/ 	.word	0x00003050
        /*0530*/ 	.word	0x000000ff
        /*0534*/ 	.word	0x000000e0
        /*0538*/ 	.short	0x0106
        /*053a*/ 	.byte	0x04
	.zero		1


	//   ....[67]....
        /*053c*/ 	.word	0x00003070
        /*0540*/ 	.word	0x000000ff
        /*0544*/ 	.word	0x000000e0
        /*0548*/ 	.short	0x010a
        /*054a*/ 	.byte	0x04
	.zero		1


	//   ....[68]....
        /*054c*/ 	.word	0x00003100
        /*0550*/ 	.word	0x000000ff
        /*0554*/ 	.word	0x000000e0
        /*0558*/ 	.short	0x0106
        /*055a*/ 	.byte	0x07
	.zero		1


	//   ....[69]....
        /*055c*/ 	.word	0x00003140
        /*0560*/ 	.word	0x00000000
        /*0564*/ 	.word	0x000000e0
        /*0568*/ 	.short	0x010a
        /*056a*/ 	.byte	0xff
	.zero		1


	//   ....[70]....
        /*056c*/ 	.word	0x000036a0
        /*0570*/ 	.word	0x00000000
        /*0574*/ 	.word	0x000000d0
        /*0578*/ 	.short	0x010a
        /*057a*/ 	.byte	0xff
	.zero		1


	//   ....[71]....
        /*057c*/ 	.word	0x000037a0
        /*0580*/ 	.word	0x00000003
        /*0584*/ 	.word	0x00000000
        /*0588*/ 	.short	0x0101
        /*058a*/ 	.byte	0xff
	.zero		1


	//   ....[72]....
        /*058c*/ 	.word	0x000037b0
        /*0590*/ 	.word	0x000000ff
        /*0594*/ 	.word	0x00000000
        /*0598*/ 	.short	0x010a
        /*059a*/ 	.byte	0x04
	.zero		1


	//   ....[73]....
        /*059c*/ 	.word	0x00003830
        /*05a0*/ 	.word	0x000000ff
        /*05a4*/ 	.word	0x00000110
        /*05a8*/ 	.short	0x010a
        /*05aa*/ 	.byte	0x1f
	.zero		1


	//   ....[74]....
        /*05ac*/ 	.word	0x00003910
        /*05b0*/ 	.word	0x000000ff
        /*05b4*/ 	.word	0x00000000
        /*05b8*/ 	.short	0x010a
        /*05ba*/ 	.byte	0x05
	.zero		1


	//   ....[75]....
        /*05bc*/ 	.word	0x00003a50
        /*05c0*/ 	.word	0x000000ff
        /*05c4*/ 	.word	0x00000000
        /*05c8*/ 	.short	0x010a
        /*05ca*/ 	.byte	0x04
	.zero		1


	//   ....[76]....
        /*05cc*/ 	.word	0x00003ce0
        /*05d0*/ 	.word	0x000000ff
        /*05d4*/ 	.word	0x00000000
        /*05d8*/ 	.short	0x010a
        /*05da*/ 	.byte	0x04
	.zero		1


	//   ....[77]....
        /*05dc*/ 	.word	0x00003d70
        /*05e0*/ 	.word	0x000000ff
        /*05e4*/ 	.word	0x00000000
        /*05e8*/ 	.short	0x010a
        /*05ea*/ 	.byte	0x05
	.zero		1


	//   ....[78]....
        /*05ec*/ 	.word	0x00003e00
        /*05f0*/ 	.word	0x000000ff
        /*05f4*/ 	.word	0x00000000
        /*05f8*/ 	.short	0x010a
        /*05fa*/ 	.byte	0x05
	.zero		1


	//   ....[79]....
        /*05fc*/ 	.word	0x00003e90
        /*0600*/ 	.word	0x000000ff
        /*0604*/ 	.word	0x00000000
        /*0608*/ 	.short	0x010a
        /*060a*/ 	.byte	0x04
	.zero		1


	//   ....[80]....
        /*060c*/ 	.word	0x000043f0
        /*0610*/ 	.word	0x00000008
        /*0614*/ 	.word	0x000000d0
        /*0618*/ 	.short	0x010a
        /*061a*/ 	.byte	0xff
	.zero		1


	//   ....[81]....
        /*061c*/ 	.word	0x00004560
        /*0620*/ 	.word	0x00000000
        /*0624*/ 	.word	0x00000000
        /*0628*/ 	.short	0x0101
        /*062a*/ 	.byte	0xff
	.zero		1


	//   ....[82]....
        /*062c*/ 	.word	0x00004a40
        /*0630*/ 	.word	0x000000ff
        /*0634*/ 	.word	0x000000c8
        /*0638*/ 	.short	0x010a
        /*063a*/ 	.byte	0x15
	.zero		1


	//   ....[83]....
        /*063c*/ 	.word	0x00004bd0
        /*0640*/ 	.word	0x000000ff
        /*0644*/ 	.word	0x000000a0
        /*0648*/ 	.short	0x010a
        /*064a*/ 	.byte	0x15
	.zero		1


	//   ....[84]....
        /*064c*/ 	.word	0x00004d20
        /*0650*/ 	.word	0x000000ff
        /*0654*/ 	.word	0x00000080
        /*0658*/ 	.short	0x010b
        /*065a*/ 	.byte	0x15
	.zero		1


	//   ....[85]....
        /*065c*/ 	.word	0x00004d30
        /*0660*/ 	.word	0x000000ff
        /*0664*/ 	.word	0x00000000
        /*0668*/ 	.short	0x0101
        /*066a*/ 	.byte	0x32
	.zero		1


	//   ....[86]....
        /*066c*/ 	.word	0x00004d40
        /*0670*/ 	.word	0x000000ff
        /*0674*/ 	.word	0x000000a8
        /*0678*/ 	.short	0x010a
        /*067a*/ 	.byte	0x15
	.zero		1


	//   ....[87]....
        /*067c*/ 	.word	0x00004e90
        /*0680*/ 	.word	0x000000ff
        /*0684*/ 	.word	0x00000088
        /*0688*/ 	.short	0x010b
        /*068a*/ 	.byte	0x15
	.zero		1


	//   ....[88]....
        /*068c*/ 	.word	0x00004ea0
        /*0690*/ 	.word	0x000000ff
        /*0694*/ 	.word	0x00000000
        /*0698*/ 	.short	0x0101
        /*069a*/ 	.byte	0x31
	.zero		1


	//   ....[89]....
        /*069c*/ 	.word	0x00004eb0
        /*06a0*/ 	.word	0x000000ff
        /*06a4*/ 	.word	0x000000b0
        /*06a8*/ 	.short	0x010a
        /*06aa*/ 	.byte	0x15
	.zero		1


	//   ....[90]....
        /*06ac*/ 	.word	0x00005010
        /*06b0*/ 	.word	0x000000ff
        /*06b4*/ 	.word	0x00000090
        /*06b8*/ 	.short	0x010b
        /*06ba*/ 	.byte	0x15
	.zero		1


	//   ....[91]....
        /*06bc*/ 	.word	0x00005020
        /*06c0*/ 	.word	0x000000ff
        /*06c4*/ 	.word	0x00000000
        /*06c8*/ 	.short	0x0101
        /*06ca*/ 	.byte	0x30
	.zero		1


	//   ....[92]....
        /*06cc*/ 	.word	0x00005030
        /*06d0*/ 	.word	0x000000ff
        /*06d4*/ 	.word	0x000000b8
        /*06d8*/ 	.short	0x010a
        /*06da*/ 	.byte	0x15
	.zero		1


	//   ....[93]....
        /*06dc*/ 	.word	0x00005230
        /*06e0*/ 	.word	0x000000ff
        /*06e4*/ 	.word	0x00000098
        /*06e8*/ 	.short	0x010b
        /*06ea*/ 	.byte	0x15
	.zero		1


	//   ....[94]....
        /*06ec*/ 	.word	0x00005240
        /*06f0*/ 	.word	0x000000ff
        /*06f4*/ 	.word	0x00000000
        /*06f8*/ 	.short	0x0101
        /*06fa*/ 	.byte	0x2b
	.zero		1


	//   ....[95]....
        /*06fc*/ 	.word	0x00005270
        /*0700*/ 	.word	0x000000ff
        /*0704*/ 	.word	0x000000a0
        /*0708*/ 	.short	0x010a
        /*070a*/ 	.byte	0x15
	.zero		1


	//   ....[96]....
        /*070c*/ 	.word	0x00005290
        /*0710*/ 	.word	0x000000ff
        /*0714*/ 	.word	0x000000a8
        /*0718*/ 	.short	0x010a
        /*071a*/ 	.byte	0x15
	.zero		1


	//   ....[97]....
        /*071c*/ 	.word	0x000052b0
        /*0720*/ 	.word	0x000000ff
        /*0724*/ 	.word	0x000000b0
        /*0728*/ 	.short	0x010a
        /*072a*/ 	.byte	0x15
	.zero		1


	//   ....[98]....
        /*072c*/ 	.word	0x000052f0
        /*0730*/ 	.word	0x00000000
        /*0734*/ 	.word	0x000000b8
        /*0738*/ 	.short	0x010a
        /*073a*/ 	.byte	0xff
	.zero		1


	//   ....[99]....
        /*073c*/ 	.word	0x00005630
        /*0740*/ 	.word	0x00000003
        /*0744*/ 	.word	0x000000d0
        /*0748*/ 	.short	0x010a
        /*074a*/ 	.byte	0xff
	.zero		1


	//   ....[100]....
        /*074c*/ 	.word	0x000057b0
        /*0750*/ 	.word	0x00000000
        /*0754*/ 	.word	0x00000000
        /*0758*/ 	.short	0x0101
        /*075a*/ 	.byte	0xff
	.zero		1


	//   ....[101]....
        /*075c*/ 	.word	0x000062d0
        /*0760*/ 	.word	0x000000ff
        /*0764*/ 	.word	0x00000080
        /*0768*/ 	.short	0x010a
        /*076a*/ 	.byte	0x2c
	.zero		1


	//   ....[102]....
        /*076c*/ 	.word	0x00006310
        /*0770*/ 	.word	0x0000001a
        /*0774*/ 	.word	0x000000f0
        /*0778*/ 	.short	0x010a
        /*077a*/ 	.byte	0xff
	.zero		1


	//   ....[103]....
        /*077c*/ 	.word	0x00006420
        /*0780*/ 	.word	0x000000ff
        /*0784*/ 	.word	0x00000080
        /*0788*/ 	.short	0x010a
        /*078a*/ 	.byte	0x2c
	.zero		1


	//   ....[104]....
        /*078c*/ 	.word	0x00006500
        /*0790*/ 	.word	0x0000001a
        /*0794*/ 	.word	0x000000f0
        /*0798*/ 	.short	0x010a
        /*079a*/ 	.byte	0xff
	.zero		1


	//   ....[105]....
        /*079c*/ 	.word	0x00006c30
        /*07a0*/ 	.word	0x00000000
        /*07a4*/ 	.word	0x00000000
        /*07a8*/ 	.short	0x0101
        /*07aa*/ 	.byte	0xff
	.zero		1


	//   ....[106]....
        /*07ac*/ 	.word	0x00006c40
        /*07b0*/ 	.word	0x00000004
        /*07b4*/ 	.word	0x00000080
        /*07b8*/ 	.short	0x010a
        /*07ba*/ 	.byte	0xff
	.zero		1


	//   ....[107]....
        /*07bc*/ 	.word	0x00006d00
        /*07c0*/ 	.word	0x00000004
        /*07c4*/ 	.word	0x00000080
        /*07c8*/ 	.short	0x010a
        /*07ca*/ 	.byte	0xff
	.zero		1


	//   ....[108]....
        /*07cc*/ 	.word	0x000074c0
        /*07d0*/ 	.word	0x00000000
        /*07d4*/ 	.word	0x00000000
        /*07d8*/ 	.short	0x0101
        /*07da*/ 	.byte	0xff
	.zero		1


	//   ....[109]....
        /*07dc*/ 	.word	0x000074e0
        /*07e0*/ 	.word	0x00000002
        /*07e4*/ 	.word	0x00000080
        /*07e8*/ 	.short	0x010a
        /*07ea*/ 	.byte	0xff
	.zero		1


	//   ....[110]....
        /*07ec*/ 	.word	0x00007590
        /*07f0*/ 	.word	0x00000002
        /*07f4*/ 	.word	0x00000080
        /*07f8*/ 	.short	0x010a
        /*07fa*/ 	.byte	0xff
	.zero		1


	//   ....[111]....
        /*07fc*/ 	.word	0x00007d40
        /*0800*/ 	.word	0x00000000
        /*0804*/ 	.word	0x00000000
        /*0808*/ 	.short	0x0101
        /*080a*/ 	.byte	0xff
	.zero		1


	//   ....[112]....
        /*080c*/ 	.word	0x00007d60
        /*0810*/ 	.word	0x00000003
        /*0814*/ 	.word	0x00000080
        /*0818*/ 	.short	0x010a
        /*081a*/ 	.byte	0xff
	.zero		1


	//   ....[113]....
        /*081c*/ 	.word	0x00007e10
        /*0820*/ 	.word	0x00000003
        /*0824*/ 	.word	0x00000080
        /*0828*/ 	.short	0x010a
        /*082a*/ 	.byte	0xff
	.zero		1


	//   ....[114]....
        /*082c*/ 	.word	0x00008220
        /*0830*/ 	.word	0x000000ff
        /*0834*/ 	.word	0x00000000
        /*0838*/ 	.short	0x0101
        /*083a*/ 	.byte	0x04
	.zero		1


	//   ....[115]....
        /*083c*/ 	.word	0x00008630
        /*0840*/ 	.word	0x00000000
        /*0844*/ 	.word	0x00000000
        /*0848*/ 	.short	0x0101
        /*084a*/ 	.byte	0xff
	.zero		1


	//   ....[116]....
        /*084c*/ 	.word	0x000088e0
        /*0850*/ 	.word	0x000000ff
        /*0854*/ 	.word	0x00000000
        /*0858*/ 	.short	0x0101
        /*085a*/ 	.byte	0x04
	.zero		1


	//   ....[117]....
        /*085c*/ 	.word	0x00008900
        /*0860*/ 	.word	0x00000000
        /*0864*/ 	.word	0x00000140
        /*0868*/ 	.short	0x010a
        /*086a*/ 	.byte	0xff
	.zero		1


	//   ....[118]....
        /*086c*/ 	.word	0x00008960
        /*0870*/ 	.word	0x00000000
        /*0874*/ 	.word	0x00000040
        /*0878*/ 	.short	0x010a
        /*087a*/ 	.byte	0xff
	.zero		1


	//   ....[119]....
        /*087c*/ 	.word	0x000089c0
        /*0880*/ 	.word	0x00000000
        /*0884*/ 	.word	0x00000040
        /*0888*/ 	.short	0x010a
        /*088a*/ 	.byte	0xff
	.zero		1


	//   ....[120]....
        /*088c*/ 	.word	0x00008a10
        /*0890*/ 	.word	0x00000003
        /*0894*/ 	.word	0x000000d0
        /*0898*/ 	.short	0x010a
        /*089a*/ 	.byte	0xff
	.zero		1


	//   ....[121]....
        /*089c*/ 	.word	0x00008a70
        /*08a0*/ 	.word	0x00000000
        /*08a4*/ 	.word	0x00000000
        /*08a8*/ 	.short	0x010a
        /*08aa*/ 	.byte	0xff
	.zero		1


	//   ....[122]....
        /*08ac*/ 	.word	0x00008ad0
        /*08b0*/ 	.word	0x00000000
        /*08b4*/ 	.word	0x00000000
        /*08b8*/ 	.short	0x010a
        /*08ba*/ 	.byte	0xff
	.zero		1


	//   ....[123]....
        /*08bc*/ 	.word	0x00008b30
        /*08c0*/ 	.word	0x00000000
        /*08c4*/ 	.word	0x00000000
        /*08c8*/ 	.short	0x010a
        /*08ca*/ 	.byte	0xff
	.zero		1


	//   ....[124]....
        /*08cc*/ 	.word	0x00008b90
        /*08d0*/ 	.word	0x00000000
        /*08d4*/ 	.word	0x00000000
        /*08d8*/ 	.short	0x010a
        /*08da*/ 	.byte	0xff
	.zero		1


	//   ....[125]....
        /*08dc*/ 	.word	0x00008bf0
        /*08e0*/ 	.word	0x00000000
        /*08e4*/ 	.word	0x00000000
        /*08e8*/ 	.short	0x010a
        /*08ea*/ 	.byte	0xff
	.zero		1


	//   ....[126]....
        /*08ec*/ 	.word	0x00008c50
        /*08f0*/ 	.word	0x00000000
        /*08f4*/ 	.word	0x00000000
        /*08f8*/ 	.short	0x010a
        /*08fa*/ 	.byte	0xff
	.zero		1


	//   ....[127]....
        /*08fc*/ 	.word	0x00008cb0
        /*0900*/ 	.word	0x00000000
        /*0904*/ 	.word	0x00000000
        /*0908*/ 	.short	0x010a
        /*090a*/ 	.byte	0xff
	.zero		1


	//   ....[128]....
        /*090c*/ 	.word	0x00008d00
        /*0910*/ 	.word	0x00000002
        /*0914*/ 	.word	0x00000130
        /*0918*/ 	.short	0x010a
        /*091a*/ 	.byte	0xff
	.zero		1


	//   ....[129]....
        /*091c*/ 	.word	0x00008d60
        /*0920*/ 	.word	0x00000002
        /*0924*/ 	.word	0x000000e0
        /*0928*/ 	.short	0x010a
        /*092a*/ 	.byte	0xff
	.zero		1


	//   ....[130]....
        /*092c*/ 	.word	0x00008db0
        /*0930*/ 	.word	0x00000002
        /*0934*/ 	.word	0x000000d0
        /*0938*/ 	.short	0x010a
        /*093a*/ 	.byte	0xff
	.zero		1


	//   ....[131]....
        /*093c*/ 	.word	0x00008e10
        /*0940*/ 	.word	0x00000000
        /*0944*/ 	.word	0x000000e0
        /*0948*/ 	.short	0x010a
        /*094a*/ 	.byte	0xff
	.zero		1


	//   ....[132]....
        /*094c*/ 	.word	0x00008e60
        /*0950*/ 	.word	0x00000000
        /*0954*/ 	.word	0x000000d0
        /*0958*/ 	.short	0x010a
        /*095a*/ 	.byte	0xff
	.zero		1


	//   ....[133]....
        /*095c*/ 	.word	0x00008ec0
        /*0960*/ 	.word	0x00000002
        /*0964*/ 	.word	0x00000110
        /*0968*/ 	.short	0x010a
        /*096a*/ 	.byte	0xff
	.zero		1


	//   ....[134]....
        /*096c*/ 	.word	0x00008f20
        /*0970*/ 	.word	0x00000000
        /*0974*/ 	.word	0x00000000
        /*0978*/ 	.short	0x010a
        /*097a*/ 	.byte	0xff
	.zero		1


	//   ....[135]....
        /*097c*/ 	.word	0x00008f80
        /*0980*/ 	.word	0x00000000
        /*0984*/ 	.word	0x00000000
        /*0988*/ 	.short	0x010a
        /*098a*/ 	.byte	0xff
	.zero		1


	//   ....[136]....
        /*098c*/ 	.word	0x00008fe0
        /*0990*/ 	.word	0x00000000
        /*0994*/ 	.word	0x00000000
        /*0998*/ 	.short	0x010a
        /*099a*/ 	.byte	0xff
	.zero		1


	//   ....[137]....
        /*099c*/ 	.word	0x00009040
        /*09a0*/ 	.word	0x00000000
        /*09a4*/ 	.word	0x00000000
        /*09a8*/ 	.short	0x010a
        /*09aa*/ 	.byte	0xff
	.zero		1


	//   ....[138]....
        /*09ac*/ 	.word	0x000090a0
        /*09b0*/ 	.word	0x00000000
        /*09b4*/ 	.word	0x00000000
        /*09b8*/ 	.short	0x010a
        /*09ba*/ 	.byte	0xff
	.zero		1


	//   ....[139]....
        /*09bc*/ 	.word	0x000090f0
        /*09c0*/ 	.word	0x00000008
        /*09c4*/ 	.word	0x000000d0
        /*09c8*/ 	.short	0x010a
        /*09ca*/ 	.byte	0xff
	.zero		1


	//   ....[140]....
        /*09cc*/ 	.word	0x00009150
        /*09d0*/ 	.word	0x00000000
        /*09d4*/ 	.word	0x000000c8
        /*09d8*/ 	.short	0x010a
        /*09da*/ 	.byte	0xff
	.zero		1


	//   ....[141]....
        /*09dc*/ 	.word	0x000091b0
        /*09e0*/ 	.word	0x00000000
        /*09e4*/ 	.word	0x000000a0
        /*09e8*/ 	.short	0x010a
        /*09ea*/ 	.byte	0xff
	.zero		1


	//   ....[142]....
        /*09ec*/ 	.word	0x00009210
        /*09f0*/ 	.word	0x00000000
        /*09f4*/ 	.word	0x000000a8
        /*09f8*/ 	.short	0x010a
        /*09fa*/ 	.byte	0xff
	.zero		1


	//   ....[143]....
        /*09fc*/ 	.word	0x00009270
        /*0a00*/ 	.word	0x00000000
        /*0a04*/ 	.word	0x000000b0
        /*0a08*/ 	.short	0x010a
        /*0a0a*/ 	.byte	0xff
	.zero		1


	//   ....[144]....
        /*0a0c*/ 	.word	0x000092d0
        /*0a10*/ 	.word	0x00000000
        /*0a14*/ 	.word	0x000000b8
        /*0a18*/ 	.short	0x010a
        /*0a1a*/ 	.byte	0xff
	.zero		1


	//   ....[145]....
        /*0a1c*/ 	.word	0x00009330
        /*0a20*/ 	.word	0x00000000
        /*0a24*/ 	.word	0x000000a0
        /*0a28*/ 	.short	0x010a
        /*0a2a*/ 	.byte	0xff
	.zero		1


	//   ....[146]....
        /*0a2c*/ 	.word	0x00009390
        /*0a30*/ 	.word	0x00000000
        /*0a34*/ 	.word	0x000000a8
        /*0a38*/ 	.short	0x010a
        /*0a3a*/ 	.byte	0xff
	.zero		1


	//   ....[147]....
        /*0a3c*/ 	.word	0x000093f0
        /*0a40*/ 	.word	0x00000000
        /*0a44*/ 	.word	0x000000b0
        /*0a48*/ 	.short	0x010a
        /*0a4a*/ 	.byte	0xff
	.zero		1


	//   ....[148]....
        /*0a4c*/ 	.word	0x00009440
        /*0a50*/ 	.word	0x00000003
        /*0a54*/ 	.word	0x000000d0
        /*0a58*/ 	.short	0x010a
        /*0a5a*/ 	.byte	0xff
	.zero		1


	//   ....[149]....
        /*0a5c*/ 	.word	0x000094a0
        /*0a60*/ 	.word	0x00000000
        /*0a64*/ 	.word	0x00000080
        /*0a68*/ 	.short	0x010a
        /*0a6a*/ 	.byte	0xff
	.zero		1


	//   ....[150]....
        /*0a6c*/ 	.word	0x000094f0
        /*0a70*/ 	.word	0x0000001a
        /*0a74*/ 	.word	0x000000f0
        /*0a78*/ 	.short	0x010a
        /*0a7a*/ 	.byte	0xff
	.zero		1


	//   ....[151]....
        /*0a7c*/ 	.word	0x00009540
        /*0a80*/ 	.word	0x00000004
        /*0a84*/ 	.word	0x00000080
        /*0a88*/ 	.short	0x010a
        /*0a8a*/ 	.byte	0xff
	.zero		1


	//   ....[152]....
        /*0a8c*/ 	.word	0x00009590
        /*0a90*/ 	.word	0x00000002
        /*0a94*/ 	.word	0x00000080
        /*0a98*/ 	.short	0x010a
        /*0a9a*/ 	.byte	0xff
	.zero		1


	//   ....[153]....
        /*0a9c*/ 	.word	0x000095e0
        /*0aa0*/ 	.word	0x00000003
        /*0aa4*/ 	.word	0x00000080
        /*0aa8*/ 	.short	0x010a
        /*0aaa*/ 	.byte	0xff
	.zero		1


	//----- nvinfo : EIATTR_NUM_MBARRIERS
	.align		4
.L_47:
        /*0aac*/ 	.byte	0x03, 0x38
        /*0aae*/ 	.short	0x002a


	//----- nvinfo : EIATTR_EXIT_INSTR_OFFSETS
	.align		4
        /*0ab0*/ 	.byte	0x04, 0x1c
        /*0ab2*/ 	.short	(.L_49 - .L_48)


	//   ....[0]....
.L_48:
        /*0ab4*/ 	.word	0x00002c00


	//   ....[1]....
        /*0ab8*/ 	.word	0x00003110


	//   ....[2]....
        /*0abc*/ 	.word	0x00003170


	//   ....[3]....
        /*0ac0*/ 	.word	0x000040f0


	//   ....[4]....
        /*0ac4*/ 	.word	0x00005320


	//   ....[5]....
        /*0ac8*/ 	.word	0x00005360


	//   ....[6]....
        /*0acc*/ 	.word	0x000087c0


	//   ....[7]....
        /*0ad0*/ 	.word	0x00008840


	//   ....[8]....
        /*0ad4*/ 	.word	0x00008870


	//   ....[9]....
        /*0ad8*/ 	.word	0x000088f0


	//----- nvinfo : EIATTR_MAX_THREADS
	.align		4
.L_49:
        /*0adc*/ 	.byte	0x04, 0x05
        /*0ade*/ 	.short	(.L_51 - .L_50)
.L_50:
        /*0ae0*/ 	.word	0x00000100
        /*0ae4*/ 	.word	0x00000001
        /*0ae8*/ 	.word	0x00000001


	//----- nvinfo : EIATTR_CRS_STACK_SIZE
	.align		4
.L_51:
        /*0aec*/ 	.byte	0x04, 0x1e
        /*0aee*/ 	.short	(.L_53 - .L_52)
.L_52:
        /*0af0*/ 	.word	0x00000000


	//----- nvinfo : EIATTR_CBANK_PARAM_SIZE
	.align		4
.L_53:
        /*0af4*/ 	.byte	0x03, 0x19
        /*0af6*/ 	.short	0x0800


	//----- nvinfo : EIATTR_PARAM_CBANK
	.align		4
        /*0af8*/ 	.byte	0x04, 0x0a
        /*0afa*/ 	.short	(.L_55 - .L_54)
	.align		4
.L_54:
        /*0afc*/ 	.word	index@(.nv.constant0._ZN7cutlass13device_kernelINS_4gemm6kernel13GemmUniversalIN4cute5tupleIJiiiiEEENS1_10collective13CollectiveMmaINS1_35MainloopSm100TmaUmmaWarpSpecializedILi8ELi2ELi4ENS5_IJNS4_1CILi2EEENSA_ILi1EEESC_EEEEENS5_IJNSA_ILi64EEENSA_ILi128EEESF_EEENS_6half_tENS5_IJlSC_lEEESI_SJ_NS4_8TiledMMAINS4_8MMA_AtomIJNS4_20SM100_MMA_F16BF16_SSISI_SI_fLi64ELi128ELNS4_4UMMA5MajorE0ELSO_0ELNSN_7ScaleInE0ELSP_0EEEEEENS4_6LayoutINS5_IJSC_SC_SC_EEENS5_IJNSA_ILi0EEESU_SU_EEEEENS5_IJNS4_10UnderscoreESX_SX_EEEEENS4_13SM90_TMA_LOADENS4_14ComposedLayoutINS4_7SwizzleILi3ELi4ELi3EEENS4_18smem_ptr_flag_bitsILi16EEENSS_INS5_IJNSA_ILi8EEESF_EEENS5_IJSF_SC_EEEEEEEvNS4_8identityENS4_23SM90_TMA_LOAD_MULTICASTES1A_vS1B_EENS_8epilogue10collective18CollectiveEpilogueINS1E_23Sm100TmaWarpSpecializedILi4ELi2ELi16ELb1ELb0EEEJSH_NS5_IJNSS_ISF_SC_EENSS_INSA_ILi32EEESC_EEEEESI_SJ_SI_SJ_NS1E_6fusion15FusionCallbacksIS1I_NS1N_17LinearCombinationISI_fSI_fLNS_15FloatRoundStyleE2EEESH_S1M_JEEENS4_5SM1004TMEM4LOAD26SM100_TMEM_LOAD_16dp256b4xES10_NS11_INS12_ILi2ELi4ELi3EEES15_NSS_INS5_IJS16_S1K_EEENS5_IJS1K_SC_EEEEEEENS4_17SM75_U32x4_LDSM_NENS4_14SM90_TMA_STOREES21_NS4_17SM90_U32x4_STSM_NENS4_39AutoVectorizingCopyWithAssumedAlignmentILi128EEEEEEvvEEEEvNT_6ParamsE)
        /*0b00*/ 	.short	0x0380
        /*0b02*/ 	.short	0x0800


	//----- nvinfo : EIATTR_SW_WAR
	.align		4
.L_55:
        /*0b04*/ 	.byte	0x04, 0x36
        /*0b06*/ 	.short	(.L_57 - .L_56)
.L_56:
        /*0b08*/ 	.word	0x00000008
.L_57:


//--------------------- .nv.callgraph             --------------------------
	.section	.nv.callgraph,"",@"SHT_CUDA_CALLGRAPH"
	.align	4
	.sectionentsize	8
	.align		4
        /*0000*/ 	.word	0x00000000
	.align		4
        /*0004*/ 	.word	0xffffffff
	.align		4
        /*0008*/ 	.word	index@(_ZN7cutlass13device_kernelINS_4gemm6kernel13GemmUniversalIN4cute5tupleIJiiiiEEENS1_10collective13CollectiveMmaINS1_35MainloopSm100TmaUmmaWarpSpecializedILi8ELi2ELi4ENS5_IJNS4_1CILi2EEENSA_ILi1EEESC_EEEEENS5_IJNSA_ILi64EEENSA_ILi128EEESF_EEENS_6half_tENS5_IJlSC_lEEESI_SJ_NS4_8TiledMMAINS4_8MMA_AtomIJNS4_20SM100_MMA_F16BF16_SSISI_SI_fLi64ELi128ELNS4_4UMMA5MajorE0ELSO_0ELNSN_7ScaleInE0ELSP_0EEEEEENS4_6LayoutINS5_IJSC_SC_SC_EEENS5_IJNSA_ILi0EEESU_SU_EEEEENS5_IJNS4_10UnderscoreESX_SX_EEEEENS4_13SM90_TMA_LOADENS4_14ComposedLayoutINS4_7SwizzleILi3ELi4ELi3EEENS4_18smem_ptr_flag_bitsILi16EEENSS_INS5_IJNSA_ILi8EEESF_EEENS5_IJSF_SC_EEEEEEEvNS4_8identityENS4_23SM90_TMA_LOAD_MULTICASTES1A_vS1B_EENS_8epilogue10collective18CollectiveEpilogueINS1E_23Sm100TmaWarpSpecializedILi4ELi2ELi16ELb1ELb0EEEJSH_NS5_IJNSS_ISF_SC_EENSS_INSA_ILi32EEESC_EEEEESI_SJ_SI_SJ_NS1E_6fusion15FusionCallbacksIS1I_NS1N_17LinearCombinationISI_fSI_fLNS_15FloatRoundStyleE2EEESH_S1M_JEEENS4_5SM1004TMEM4LOAD26SM100_TMEM_LOAD_16dp256b4xES10_NS11_INS12_ILi2ELi4ELi3EEES15_NSS_INS5_IJS16_S1K_EEENS5_IJS1K_SC_EEEEEEENS4_17SM75_U32x4_LDSM_NENS4_14SM90_TMA_STOREES21_NS4_17SM90_U32x4_STSM_NENS4_39AutoVectorizingCopyWithAssumedAlignmentILi128EEEEEEvvEEEEvNT_6ParamsE)
	.align		4
        /*000c*/ 	.word	index@(__assertfail)
	.align		4
        /*0010*/ 	.word	0x00000000
	.align		4
        /*0014*/ 	.word	0xfffffffe
	.align		4
        /*0018*/ 	.word	0x00000000
	.align		4
        /*001c*/ 	.word	0xfffffffd
	.align		4
        /*0020*/ 	.word	0x00000000
	.align		4
        /*0024*/ 	.word	0xfffffffc


//--------------------- .nv.constant4             --------------------------
	.section	.nv.constant4,"a",@progbits
	.align	8
	.align		8
.nv.constant4:
        /*0000*/ 	.dword	__assertfail
	.align		8
        /*0008*/ 	.dword	__unnamed_1
	.align		8
        /*0010*/ 	.dword	__unnamed_2
	.align		8
        /*0018*/ 	.dword	_ZN40_INTERNAL_6d30c1f1_4_k_cu_1e51459b_258794cuda3std3__45__cpo5beginE
	.align		8
        /*0020*/ 	.dword	_ZN40_INTERNAL_6d30c1f1_4_k_cu_1e51459b_258794cuda3std3__45__cpo3endE
	.align		8
        /*0028*/ 	.dword	_ZN40_INTERNAL_6d30c1f1_4_k_cu_1e51459b_258794cuda3std3__45__cpo6cbeginE
	.align		8
        /*0030*/ 	.dword	_ZN40_INTERNAL_6d30c1f1_4_k_cu_1e51459b_258794cuda3std3__45__cpo4cendE
	.align		8
        /*0038*/ 	.dword	_ZN40_INTERNAL_6d30c1f1_4_k_cu_1e51459b_258794cuda3std3__442_GLOBAL__N__6d30c1f1_4_k_cu_1e51459b_258796ignoreE
	.align		8
        /*0040*/ 	.dword	_ZN40_INTERNAL_6d30c1f1_4_k_cu_1e51459b_258794cuda3std3__419piecewise_constructE
	.align		8
        /*0048*/ 	.dword	_ZN40_INTERNAL_6d30c1f1_4_k_cu_1e51459b_258794cuda3std3__48in_placeE
	.align		8
        /*0050*/ 	.dword	_ZN40_INTERNAL_6d30c1f1_4_k_cu_1e51459b_258794cuda3std6ranges3__45__cpo4swapE
	.align		8
        /*0058*/ 	.dword	_ZN40_INTERNAL_6d30c1f1_4_k_cu_1e51459b_258794cuda3std6ranges3__45__cpo9iter_moveE
	.align		8
        /*0060*/ 	.dword	_ZN40_INTERNAL_6d30c1f1_4_k_cu_1e51459b_258794cute7productE
	.align		8
        /*0068*/ 	.dword	_ZN40_INTERNAL_6d30c1f1_4_k_cu_1e51459b_258794cute1_E
	.align		8
        /*0070*/ 	.dword	$str$25
	.align		8
        /*0078*/ 	.dword	$str$26
	.align		8
        /*0080*/ 	.dword	$str$27
	.align		8
        /*0088*/ 	.dword	$str$28


//--------------------- .text._ZN7cutlass13device_kernelINS_4gemm6kernel13GemmUniversalIN4cute5tupleIJiiiiEEENS1_10collective13CollectiveMmaINS1_35MainloopSm100TmaUmmaWarpSpecializedILi8ELi2ELi4ENS5_IJNS4_1CILi2EEENSA_ILi1EEESC_EEEEENS5_IJNSA_ILi64EEENSA_ILi128EEESF_EEENS_6half_tENS5_IJlSC_lEEESI_SJ_NS4_8TiledMMAINS4_8MMA_AtomIJNS4_20SM100_MMA_F16BF16_SSISI_SI_fLi64ELi128ELNS4_4UMMA5MajorE0ELSO_0ELNSN_7ScaleInE0ELSP_0EEEEEENS4_6LayoutINS5_IJSC_SC_SC_EEENS5_IJNSA_ILi0EEESU_SU_EEEEENS5_IJNS4_10UnderscoreESX_SX_EEEEENS4_13SM90_TMA_LOADENS4_14ComposedLayoutINS4_7SwizzleILi3ELi4ELi3EEENS4_18smem_ptr_flag_bitsILi16EEENSS_INS5_IJNSA_ILi8EEESF_EEENS5_IJSF_SC_EEEEEEEvNS4_8identityENS4_23SM90_TMA_LOAD_MULTICASTES1A_vS1B_EENS_8epilogue10collective18CollectiveEpilogueINS1E_23Sm100TmaWarpSpecializedILi4ELi2ELi16ELb1ELb0EEEJSH_NS5_IJNSS_ISF_SC_EENSS_INSA_ILi32EEESC_EEEEESI_SJ_SI_SJ_NS1E_6fusion15FusionCallbacksIS1I_NS1N_17LinearCombinationISI_fSI_fLNS_15FloatRoundStyleE2EEESH_S1M_JEEENS4_5SM1004TMEM4LOAD26SM100_TMEM_LOAD_16dp256b4xES10_NS11_INS12_ILi2ELi4ELi3EEES15_NSS_INS5_IJS16_S1K_EEENS5_IJS1K_SC_EEEEEEENS4_17SM75_U32x4_LDSM_NENS4_14SM90_TMA_STOREES21_NS4_17SM90_U32x4_STSM_NENS4_39AutoVectorizingCopyWithAssumedAlignmentILi128EEEEEEvvEEEEvNT_6ParamsE --------------------------
	.section	.text._ZN7cutlass13device_kernelINS_4gemm6kernel13GemmUniversalIN4cute5tupleIJiiiiEEENS1_10collective13CollectiveMmaINS1_35MainloopSm100TmaUmmaWarpSpecializedILi8ELi2ELi4ENS5_IJNS4_1CILi2EEENSA_ILi1EEESC_EEEEENS5_IJNSA_ILi64EEENSA_ILi128EEESF_EEENS_6half_tENS5_IJlSC_lEEESI_SJ_NS4_8TiledMMAINS4_8MMA_AtomIJNS4_20SM100_MMA_F16BF16_SSISI_SI_fLi64ELi128ELNS4_4UMMA5MajorE0ELSO_0ELNSN_7ScaleInE0ELSP_0EEEEEENS4_6LayoutINS5_IJSC_SC_SC_EEENS5_IJNSA_ILi0EEESU_SU_EEEEENS5_IJNS4_10UnderscoreESX_SX_EEEEENS4_13SM90_TMA_LOADENS4_14ComposedLayoutINS4_7SwizzleILi3ELi4ELi3EEENS4_18smem_ptr_flag_bitsILi16EEENSS_INS5_IJNSA_ILi8EEESF_EEENS5_IJSF_SC_EEEEEEEvNS4_8identityENS4_23SM90_TMA_LOAD_MULTICASTES1A_vS1B_EENS_8epilogue10collective18CollectiveEpilogueINS1E_23Sm100TmaWarpSpecializedILi4ELi2ELi16ELb1ELb0EEEJSH_NS5_IJNSS_ISF_SC_EENSS_INSA_ILi32EEESC_EEEEESI_SJ_SI_SJ_NS1E_6fusion15FusionCallbacksIS1I_NS1N_17LinearCombinationISI_fSI_fLNS_15FloatRoundStyleE2EEESH_S1M_JEEENS4_5SM1004TMEM4LOAD26SM100_TMEM_LOAD_16dp256b4xES10_NS11_INS12_ILi2ELi4ELi3EEES15_NSS_INS5_IJS16_S1K_EEENS5_IJS1K_SC_EEEEEEENS4_17SM75_U32x4_LDSM_NENS4_14SM90_TMA_STOREES21_NS4_17SM90_U32x4_STSM_NENS4_39AutoVectorizingCopyWithAssumedAlignmentILi128EEEEEEvvEEEEvNT_6ParamsE,"ax",@progbits
	.align	128
.text._ZN7cutlass13device_kernelINS_4gemm6kernel13GemmUniversalIN4cute5tupleIJiiiiEEENS1_10collective13CollectiveMmaINS1_35MainloopSm100TmaUmmaWarpSpecializedILi8ELi2ELi4ENS5_IJNS4_1CILi2EEENSA_ILi1EEESC_EEEEENS5_IJNSA_ILi64EEENSA_ILi128EEESF_EEENS_6half_tENS5_IJlSC_lEEESI_SJ_NS4_8TiledMMAINS4_8MMA_AtomIJNS4_20SM100_MMA_F16BF16_SSISI_SI_fLi64ELi128ELNS4_4UMMA5MajorE0ELSO_0ELNSN_7ScaleInE0ELSP_0EEEEEENS4_6LayoutINS5_IJSC_SC_SC_EEENS5_IJNSA_ILi0EEESU_SU_EEEEENS5_IJNS4_10UnderscoreESX_SX_EEEEENS4_13SM90_TMA_LOADENS4_14ComposedLayoutINS4_7SwizzleILi3ELi4ELi3EEENS4_18smem_ptr_flag_bitsILi16EEENSS_INS5_IJNSA_ILi8EEESF_EEENS5_IJSF_SC_EEEEEEEvNS4_8identityENS4_23SM90_TMA_LOAD_MULTICASTES1A_vS1B_EENS_8epilogue10collective18CollectiveEpilogueINS1E_23Sm100TmaWarpSpecializedILi4ELi2ELi16ELb1ELb0EEEJSH_NS5_IJNSS_ISF_SC_EENSS_INSA_ILi32EEESC_EEEEESI_SJ_SI_SJ_NS1E_6fusion15FusionCallbacksIS1I_NS1N_17LinearCombinationISI_fSI_fLNS_15FloatRoundStyleE2EEESH_S1M_JEEENS4_5SM1004TMEM4LOAD26SM100_TMEM_LOAD_16dp256b4xES10_NS11_INS12_ILi2ELi4ELi3EEES15_NSS_INS5_IJS16_S1K_EEENS5_IJS1K_SC_EEEEEEENS4_17SM75_U32x4_LDSM_NENS4_14SM90_TMA_STOREES21_NS4_17SM90_U32x4_STSM_NENS4_39AutoVectorizingCopyWithAssumedAlignmentILi128EEEEEEvvEEEEvNT_6ParamsE:
        .type           _ZN7cutlass13device_kernelINS_4gemm6kernel13GemmUniversalIN4cute5tupleIJiiiiEEENS1_10collective13CollectiveMmaINS1_35MainloopSm100TmaUmmaWarpSpecializedILi8ELi2ELi4ENS5_IJNS4_1CILi2EEENSA_ILi1EEESC_EEEEENS5_IJNSA_ILi64EEENSA_ILi128EEESF_EEENS_6half_tENS5_IJlSC_lEEESI_SJ_NS4_8TiledMMAINS4_8MMA_AtomIJNS4_20SM100_MMA_F16BF16_SSISI_SI_fLi64ELi128ELNS4_4UMMA5MajorE0ELSO_0ELNSN_7ScaleInE0ELSP_0EEEEEENS4_6LayoutINS5_IJSC_SC_SC_EEENS5_IJNSA_ILi0EEESU_SU_EEEEENS5_IJNS4_10UnderscoreESX_SX_EEEEENS4_13SM90_TMA_LOADENS4_14ComposedLayoutINS4_7SwizzleILi3ELi4ELi3EEENS4_18smem_ptr_flag_bitsILi16EEENSS_INS5_IJNSA_ILi8EEESF_EEENS5_IJSF_SC_EEEEEEEvNS4_8identityENS4_23SM90_TMA_LOAD_MULTICASTES1A_vS1B_EENS_8epilogue10collective18CollectiveEpilogueINS1E_23Sm100TmaWarpSpecializedILi4ELi2ELi16ELb1ELb0EEEJSH_NS5_IJNSS_ISF_SC_EENSS_INSA_ILi32EEESC_EEEEESI_SJ_SI_SJ_NS1E_6fusion15FusionCallbacksIS1I_NS1N_17LinearCombinationISI_fSI_fLNS_15FloatRoundStyleE2EEESH_S1M_JEEENS4_5SM1004TMEM4LOAD26SM100_TMEM_LOAD_16dp256b4xES10_NS11_INS12_ILi2ELi4ELi3EEES15_NSS_INS5_IJS16_S1K_EEENS5_IJS1K_SC_EEEEEEENS4_17SM75_U32x4_LDSM_NENS4_14SM90_TMA_STOREES21_NS4_17SM90_U32x4_STSM_NENS4_39AutoVectorizingCopyWithAssumedAlignmentILi128EEEEEEvvEEEEvNT_6ParamsE,@function
        .size           _ZN7cutlass13device_kernelINS_4gemm6kernel13GemmUniversalIN4cute5tupleIJiiiiEEENS1_10collective13CollectiveMmaINS1_35MainloopSm100TmaUmmaWarpSpecializedILi8ELi2ELi4ENS5_IJNS4_1CILi2EEENSA_ILi1EEESC_EEEEENS5_IJNSA_ILi64EEENSA_ILi128EEESF_EEENS_6half_tENS5_IJlSC_lEEESI_SJ_NS4_8TiledMMAINS4_8MMA_AtomIJNS4_20SM100_MMA_F16BF16_SSISI_SI_fLi64ELi128ELNS4_4UMMA5MajorE0ELSO_0ELNSN_7ScaleInE0ELSP_0EEEEEENS4_6LayoutINS5_IJSC_SC_SC_EEENS5_IJNSA_ILi0EEESU_SU_EEEEENS5_IJNS4_10UnderscoreESX_SX_EEEEENS4_13SM90_TMA_LOADENS4_14ComposedLayoutINS4_7SwizzleILi3ELi4ELi3EEENS4_18smem_ptr_flag_bitsILi16EEENSS_INS5_IJNSA_ILi8EEESF_EEENS5_IJSF_SC_EEEEEEEvNS4_8identityENS4_23SM90_TMA_LOAD_MULTICASTES1A_vS1B_EENS_8epilogue10collective18CollectiveEpilogueINS1E_23Sm100TmaWarpSpecializedILi4ELi2ELi16ELb1ELb0EEEJSH_NS5_IJNSS_ISF_SC_EENSS_INSA_ILi32EEESC_EEEEESI_SJ_SI_SJ_NS1E_6fusion15FusionCallbacksIS1I_NS1N_17LinearCombinationISI_fSI_fLNS_15FloatRoundStyleE2EEESH_S1M_JEEENS4_5SM1004TMEM4LOAD26SM100_TMEM_LOAD_16dp256b4xES10_NS11_INS12_ILi2ELi4ELi3EEES15_NSS_INS5_IJS16_S1K_EEENS5_IJS1K_SC_EEEEEEENS4_17SM75_U32x4_LDSM_NENS4_14SM90_TMA_STOREES21_NS4_17SM90_U32x4_STSM_NENS4_39AutoVectorizingCopyWithAssumedAlignmentILi128EEEEEEvvEEEEvNT_6ParamsE,(.L_x_196 - _ZN7cutlass13device_kernelINS_4gemm6kernel13GemmUniversalIN4cute5tupleIJiiiiEEENS1_10collective13CollectiveMmaINS1_35MainloopSm100TmaUmmaWarpSpecializedILi8ELi2ELi4ENS5_IJNS4_1CILi2EEENSA_ILi1EEESC_EEEEENS5_IJNSA_ILi64EEENSA_ILi128EEESF_EEENS_6half_tENS5_IJlSC_lEEESI_SJ_NS4_8TiledMMAINS4_8MMA_AtomIJNS4_20SM100_MMA_F16BF16_SSISI_SI_fLi64ELi128ELNS4_4UMMA5MajorE0ELSO_0ELNSN_7ScaleInE0ELSP_0EEEEEENS4_6LayoutINS5_IJSC_SC_SC_EEENS5_IJNSA_ILi0EEESU_SU_EEEEENS5_IJNS4_10UnderscoreESX_SX_EEEEENS4_13SM90_TMA_LOADENS4_14ComposedLayoutINS4_7SwizzleILi3ELi4ELi3EEENS4_18smem_ptr_flag_bitsILi16EEENSS_INS5_IJNSA_ILi8EEESF_EEENS5_IJSF_SC_EEEEEEEvNS4_8identityENS4_23SM90_TMA_LOAD_MULTICASTES1A_vS1B_EENS_8epilogue10collective18CollectiveEpilogueINS1E_23Sm100TmaWarpSpecializedILi4ELi2ELi16ELb1ELb0EEEJSH_NS5_IJNSS_ISF_SC_EENSS_INSA_ILi32EEESC_EEEEESI_SJ_SI_SJ_NS1E_6fusion15FusionCallbacksIS1I_NS1N_17LinearCombinationISI_fSI_fLNS_15FloatRoundStyleE2EEESH_S1M_JEEENS4_5SM1004TMEM4LOAD26SM100_TMEM_LOAD_16dp256b4xES10_NS11_INS12_ILi2ELi4ELi3EEES15_NSS_INS5_IJS16_S1K_EEENS5_IJS1K_SC_EEEEEEENS4_17SM75_U32x4_LDSM_NENS4_14SM90_TMA_STOREES21_NS4_17SM90_U32x4_STSM_NENS4_39AutoVectorizingCopyWithAssumedAlignmentILi128EEEEEEvvEEEEvNT_6ParamsE)
        .other          _ZN7cutlass13device_kernelINS_4gemm6kernel13GemmUniversalIN4cute5tupleIJiiiiEEENS1_10collective13CollectiveMmaINS1_35MainloopSm100TmaUmmaWarpSpecializedILi8ELi2ELi4ENS5_IJNS4_1CILi2EEENSA_ILi1EEESC_EEEEENS5_IJNSA_ILi64EEENSA_ILi128EEESF_EEENS_6half_tENS5_IJlSC_lEEESI_SJ_NS4_8TiledMMAINS4_8MMA_AtomIJNS4_20SM100_MMA_F16BF16_SSISI_SI_fLi64ELi128ELNS4_4UMMA5MajorE0ELSO_0ELNSN_7ScaleInE0ELSP_0EEEEEENS4_6LayoutINS5_IJSC_SC_SC_EEENS5_IJNSA_ILi0EEESU_SU_EEEEENS5_IJNS4_10UnderscoreESX_SX_EEEEENS4_13SM90_TMA_LOADENS4_14ComposedLayoutINS4_7SwizzleILi3ELi4ELi3EEENS4_18smem_ptr_flag_bitsILi16EEENSS_INS5_IJNSA_ILi8EEESF_EEENS5_IJSF_SC_EEEEEEEvNS4_8identityENS4_23SM90_TMA_LOAD_MULTICASTES1A_vS1B_EENS_8epilogue10collective18CollectiveEpilogueINS1E_23Sm100TmaWarpSpecializedILi4ELi2ELi16ELb1ELb0EEEJSH_NS5_IJNSS_ISF_SC_EENSS_INSA_ILi32EEESC_EEEEESI_SJ_SI_SJ_NS1E_6fusion15FusionCallbacksIS1I_NS1N_17LinearCombinationISI_fSI_fLNS_15FloatRoundStyleE2EEESH_S1M_JEEENS4_5SM1004TMEM4LOAD26SM100_TMEM_LOAD_16dp256b4xES10_NS11_INS12_ILi2ELi4ELi3EEES15_NSS_INS5_IJS16_S1K_EEENS5_IJS1K_SC_EEEEEEENS4_17SM75_U32x4_LDSM_NENS4_14SM90_TMA_STOREES21_NS4_17SM90_U32x4_STSM_NENS4_39AutoVectorizingCopyWithAssumedAlignmentILi128EEEEEEvvEEEEvNT_6ParamsE,@"STO_CUDA_ENTRY STV_DEFAULT"
_ZN7cutlass13device_kernelINS_4gemm6kernel13GemmUniversalIN4cute5tupleIJiiiiEEENS1_10collective13CollectiveMmaINS1_35MainloopSm100TmaUmmaWarpSpecializedILi8ELi2ELi4ENS5_IJNS4_1CILi2EEENSA_ILi1EEESC_EEEEENS5_IJNSA_ILi64EEENSA_ILi128EEESF_EEENS_6half_tENS5_IJlSC_lEEESI_SJ_NS4_8TiledMMAINS4_8MMA_AtomIJNS4_20SM100_MMA_F16BF16_SSISI_SI_fLi64ELi128ELNS4_4UMMA5MajorE0ELSO_0ELNSN_7ScaleInE0ELSP_0EEEEEENS4_6LayoutINS5_IJSC_SC_SC_EEENS5_IJNSA_ILi0EEESU_SU_EEEEENS5_IJNS4_10UnderscoreESX_SX_EEEEENS4_13SM90_TMA_LOADENS4_14ComposedLayoutINS4_7SwizzleILi3ELi4ELi3EEENS4_18smem_ptr_flag_bitsILi16EEENSS_INS5_IJNSA_ILi8EEESF_EEENS5_IJSF_SC_EEEEEEEvNS4_8identityENS4_23SM90_TMA_LOAD_MULTICASTES1A_vS1B_EENS_8epilogue10collective18CollectiveEpilogueINS1E_23Sm100TmaWarpSpecializedILi4ELi2ELi16ELb1ELb0EEEJSH_NS5_IJNSS_ISF_SC_EENSS_INSA_ILi32EEESC_EEEEESI_SJ_SI_SJ_NS1E_6fusion15FusionCallbacksIS1I_NS1N_17LinearCombinationISI_fSI_fLNS_15FloatRoundStyleE2EEESH_S1M_JEEENS4_5SM1004TMEM4LOAD26SM100_TMEM_LOAD_16dp256b4xES10_NS11_INS12_ILi2ELi4ELi3EEES15_NSS_INS5_IJS16_S1K_EEENS5_IJS1K_SC_EEEEEEENS4_17SM75_U32x4_LDSM_NENS4_14SM90_TMA_STOREES21_NS4_17SM90_U32x4_STSM_NENS4_39AutoVectorizingCopyWithAssumedAlignmentILi128EEEEEEvvEEEEvNT_6ParamsE:
[----:B------:R-:W1:Y:S01]  /*0000*/  LDC R1, c[0x0][0x37c] ;  /* 0x0000df00ff017b82 */ /* 0x000e620000000800 */
[----:B------:R-:W2:Y:S01]  /*0010*/  S2R R57, SR_TID.X ;  /* 0x0000000000397919 */ /* 0x000ea20000002100 */
[----:B------:R-:W3:Y:S01]  /*0020*/  LDCU.64 UR8, c[0x0][0x890] ;  /* 0x00011200ff0877ac */ /* 0x000ee20008000a00 */
[----:B------:R-:W-:Y:S02]  /*0030*/  PRMT R45, RZ, 0x7610, R45 ;  /* 0x00007610ff2d7816 */ /* 0x000fe4000000002d */
[----:B------:R-:W-:Y:S01]  /*0040*/  ELECT P3, URZ, PT ;  /* 0x0000000000ff782f */ /* 0x000fe20003860000 */
[----:B---3--:R-:W-:-:S04]  /*0050*/  UISETP.NE.U32.AND UP0, UPT, UR8, URZ, UPT ;  /* 0x000000ff0800728c */ /* 0x008fc8000bf05070 */
[----:B------:R-:W-:Y:S01]  /*0060*/  UISETP.NE.AND.EX UP0, UPT, UR9, URZ, UPT, UP0 ;  /* 0x000000ff0900728c */ /* 0x000fe2000bf05300 */
[----:B--2---:R-:W-:-:S05]  /*0070*/  SHF.R.U32.HI R46, RZ, 0x5, R57 ;  /* 0x00000005ff2e7819 */ /* 0x004fca0000011639 */
[----:B------:R-:W2:Y:S02]  /*0080*/  SHFL.IDX PT, R0, R46, RZ, 0x1f ;  /* 0x00001fff2e007589 */ /* 0x000ea400000e0000 */
[----:B--2---:R-:W-:Y:S01]  /*0090*/  R2UR UR18, R0 ;  /* 0x00000000001272ca */ /* 0x004fe200000e0000 */
[----:B-1----:R-:W-:-:S14]  /*00a0*/  BRA.U UP0, `(.L_x_0) ;  /* 0x0000000100307547 */ /* 0x002fdc000b800000 */
[----:B------:R-:W1:Y:S02]  /*00b0*/  LDCU.64 UR4, c[0x0][0x888] ;  /* 0x00011100ff0477ac */ /* 0x000e640008000a00 */
[----:B-1----:R-:W-:-:S04]  /*00c0*/  UISETP.NE.U32.AND UP0, UPT, UR4, URZ, UPT ;  /* 0x000000ff0400728c */ /* 0x002fc8000bf05070 */
[----:B------:R-:W-:-:S09]  /*00d0*/  UISETP.NE.AND.EX UP0, UPT, UR5, URZ, UPT, UP0 ;  /* 0x000000ff0500728c */ /* 0x000fd2000bf05300 */
[----:B------:R-:W-:Y:S05]  /*00e0*/  BRA.U !UP0, `(.L_x_1) ;  /* 0x0000000108147547 */ /* 0x000fea000b800000 */
[----:B------:R-:W1:Y:S01]  /*00f0*/  LDC.64 R2, c[0x0][0x888] ;  /* 0x00022200ff027b82 */ /* 0x000e620000000a00 */
[----:B------:R-:W1:Y:S02]  /*0100*/  LDCU.64 UR4, c[0x0][0x358] ;  /* 0x00006b00ff0477ac */ /* 0x000e640008000a00 */
[----:B-1----:R1:W5:Y:S01]  /*0110*/  LDG.E R27, desc[UR4][R2.64] ;  /* 0x00000004021b7981 */ /* 0x002362000c1e1900 */
[----:B------:R-:W-:Y:S01]  /*0120*/  HFMA2 R45, -RZ, RZ, 0, 5.9604644775390625e-08 ;  /* 0x00000001ff2d7431 */ /* 0x000fe200000001ff */
[----:B------:R-:W-:Y:S05]  /*0130*/  BRA `(.L_x_0) ;  /* 0x00000000000c7947 */ /* 0x000fea0003800000 */
.L_x_1:
[----:B------:R-:W1:Y:S01]  /*0140*/  LDCU UR4, c[0x0][0x880] ;  /* 0x00011000ff0477ac */ /* 0x000e620008000800 */
[----:B------:R-:W-:Y:S01]  /*0150*/  HFMA2 R45, -RZ, RZ, 0, 5.9604644775390625e-08 ;  /* 0x00000001ff2d7431 */ /* 0x000fe200000001ff */
[----:B-1----:R-:W-:-:S07]  /*0160*/  MOV R27, UR4 ;  /* 0x00000004001b7c02 */ /* 0x002fce0008000f00 */
.L_x_0:
[----:B------:R-:W2:Y:S02]  /*0170*/  LDCU.64 UR4, c[0x0][0x8b0] ;  /* 0x00011600ff0477ac */ /* 0x000ea40008000a00 */
[----:B--2---:R-:W-:-:S04]  /*0180*/  UISETP.NE.U32.AND UP0, UPT, UR4, URZ, UPT ;  /* 0x000000ff0400728c */ /* 0x004fc8000bf05070 */
[----:B------:R-:W-:-:S09]  /*0190*/  UISETP.NE.AND.EX UP0, UPT, UR5, URZ, UPT, UP0 ;  /* 0x000000ff0500728c */ /* 0x000fd2000bf05300 */
[----:B------:R-:W-:Y:S05]  /*01a0*/  BRA.U UP0, `(.L_x_2) ;  /* 0x0000000100287547 */ /* 0x000fea000b800000 */
[----:B------:R-:W2:Y:S02]  /*01b0*/  LDCU.64 UR4, c[0x0][0x8a8] ;  /* 0x00011500ff0477ac */ /* 0x000ea40008000a00 */
[----:B--2---:R-:W-:-:S04]  /*01c0*/  UISETP.NE.U32.AND UP0, UPT, UR4, URZ, UPT ;  /* 0x000000ff0400728c */ /* 0x004fc8000bf05070 */
[----:B------:R-:W-:-:S09]  /*01d0*/  UISETP.NE.AND.EX UP0, UPT, UR5, URZ, UPT, UP0 ;  /* 0x000000ff0500728c */ /* 0x000fd2000bf05300 */
[----:B------:R-:W-:Y:S05]  /*01e0*/  BRA.U !UP0, `(.L_x_3) ;  /* 0x0000000108107547 */ /* 0x000fea000b800000 */
[----:B------:R-:W2:Y:S01]  /*01f0*/  LDC.64 R24, c[0x0][0x8a8] ;  /* 0x00022a00ff187b82 */ /* 0x000ea20000000a00 */
[----:B------:R-:W2:Y:S02]  /*0200*/  LDCU.64 UR4, c[0x0][0x358] ;  /* 0x00006b00ff0477ac */ /* 0x000ea40008000a00 */
[----:B--2---:R2:W5:Y:S01]  /*0210*/  LDG.E R24, desc[UR4][R24.64] ;  /* 0x0000000418187981 */ /* 0x004562000c1e1900 */
[----:B------:R-:W-:Y:S05]  /*0220*/  BRA `(.L_x_2) ;  /* 0x0000000000087947 */ /* 0x000fea0003800000 */
.L_x_3:
[----:B------:R-:W2:Y:S02]  /*0230*/  LDCU UR4, c[0x0][0x8a0] ;  /* 0x00011400ff0477ac */ /* 0x000ea40008000800 */
[----:B--2---:R-:W-:Y:S02]  /*0240*/  MOV R24, UR4 ;  /* 0x0000000400187c02 */ /* 0x004fe40008000f00 */
.L_x_2:
[----:B------:R-:W-:Y:S01]  /*0250*/  IMAD.U32 R0, RZ, RZ, UR18 ;  /* 0x00000012ff007e24 */ /* 0x000fe2000f8e00ff */
[----:B------:R-:W-:Y:S04]  /*0260*/  BSSY.RECONVERGENT B0, `(.L_x_4) ;  /* 0x000000c000007945 */ /* 0x000fe80003800200 */
[C---:B------:R-:W-:Y:S02]  /*0270*/  ISETP.NE.OR P1, PT, R0.reuse, 0x1, !P3 ;  /* 0x000000010000780c */ /* 0x040fe40005f25670 */
[----:B------:R-:W-:-:S11]  /*0280*/  ISETP.NE.OR P0, PT, R0, 0x3, !P3 ;  /* 0x000000030000780c */ /* 0x000fd60005f05670 */
[----:B------:R-:W-:Y:S05]  /*0290*/  @P1 BRA `(.L_x_5) ;  /* 0x0000000000201947 */ /* 0x000fea0003800000 */
[----:B------:R-:W3:Y:S02]  /*02a0*/  LDCU.64 UR4, c[0x0][0x348] ;  /* 0x00006900ff0477ac */ /* 0x000ee40008000a00 */
[----:B---3--:R-:W-:Y:S02]  /*02b0*/  UIADD3 UR6, UP1, UPT, UR4, 0x80, URZ ;  /* 0x0000008004067890 */ /* 0x008fe4000ff3e0ff */
[----:B------:R-:W-:Y:S02]  /*02c0*/  UIADD3 UR4, UP0, UPT, UR4, 0x180, URZ ;  /* 0x0000018004047890 */ /* 0x000fe4000ff1e0ff */
[----:B------:R-:W-:Y:S02]  /*02d0*/  UIADD3.X UR7, UPT, UPT, URZ, UR5, URZ, UP1, !UPT ;  /* 0x00000005ff077290 */ /* 0x000fe40008ffe4ff */
[----:B------:R-:W-:-:S07]  /*02e0*/  UIADD3.X UR5, UPT, UPT, URZ, UR5, URZ, UP0, !UPT ;  /* 0x00000005ff057290 */ /* 0x000fce00087fe4ff */
[----:B------:R3:W-:Y:S02]  /*02f0*/  UTMACCTL.PF [UR6] ;  /* 0x00000000060079b9 */ /* 0x0007e40008040000 */
[----:B------:R3:W-:Y:S02]  /*0300*/  UTMACCTL.PF [UR4] ;  /* 0x00000000040079b9 */ /* 0x0007e40008040000 */
[----:B---3--:R-:W-:Y:S01]  /*0310*/  NOP ;  /* 0x0000000000007918 */ /* 0x008fe20000000000 */
.L_x_5:
[----:B------:R-:W-:Y:S05]  /*0320*/  BSYNC.RECONVERGENT B0 ;  /* 0x0000000000007941 */ /* 0x000fea0003800200 */
.L_x_4:
[----:B------:R-:W-:Y:S04]  /*0330*/  BSSY.RECONVERGENT B0, `(.L_x_6) ;  /* 0x000000a000007945 */ /* 0x000fe80003800200 */
        /* <DEDUP_REMOVED lines=9> */
.L_x_7:
[----:B------:R-:W-:Y:S05]  /*03d0*/  BSYNC.RECONVERGENT B0 ;  /* 0x0000000000007941 */ /* 0x000fea0003800200 */
.L_x_6:
[----:B------:R-:W3:Y:S01]  /*03e0*/  LDCU.64 UR4, c[0x0][0x888] ;  /* 0x00011100ff0477ac */ /* 0x000ee20008000a00 */
[----:B------:R-:W-:Y:S02]  /*03f0*/  UISETP.EQ.U32.AND UP2, UPT, UR8, URZ, UPT ;  /* 0x000000ff0800728c */ /* 0x000fe4000bf42070 */
[----:B------:R-:W-:Y:S02]  /*0400*/  UPLOP3.LUT UP3, UPT, UPT, UPT, UPT, 0x80, 0x8 ;  /* 0x000000000008789c */ /* 0x000fe40003f6f070 */
[----:B---3--:R-:W-:-:S04]  /*0410*/  UISETP.NE.U32.AND UP0, UPT, UR4, URZ, UPT ;  /* 0x000000ff0400728c */ /* 0x008fc8000bf05070 */
[----:B------:R-:W-:-:S04]  /*0420*/  UISETP.NE.AND.EX UP1, UPT, UR5, URZ, UPT, UP0 ;  /* 0x000000ff0500728c */ /* 0x000fc8000bf25300 */
[----:B------:R-:W-:-:S04]  /*0430*/  UISETP.EQ.OR.EX UP4, UPT, UR9, URZ, !UP1, UP2 ;  /* 0x000000ff0900728c */ /* 0x000fc8000cf82720 */
[----:B------:R-:W-:-:S06]  /*0440*/  UP2UR UR4, UPR, URZ, 0x10 ;  /* 0x00000010ff047883 */ /* 0x000fcc0008000000 */
[----:B------:R-:W-:Y:S01]  /*0450*/  MOV R49, UR4 ;  /* 0x0000000400317c02 */ /* 0x000fe20008000f00 */
[----:B------:R-:W-:Y:S06]  /*0460*/  BRA.U !UP4, `(.L_x_8) ;  /* 0x000000010c207547 */ /* 0x000fec000b800000 */
[----:B------:R-:W-:Y:S01]  /*0470*/  UISETP.NE.U32.AND UP2, UPT, UR8, URZ, UPT ;  /* 0x000000ff0800728c */ /* 0x000fe2000bf45070 */
[----:B-----5:R-:W-:Y:S01]  /*0480*/  FSETP.NEU.AND P0, PT, R27, RZ, PT ;  /* 0x000000ff1b00720b */ /* 0x020fe20003f0d000 */
[----:B------:R-:W-:Y:S02]  /*0490*/  USEL UR4, URZ, 0xffffffff, UP1 ;  /* 0xffffffffff047887 */ /* 0x000fe40008800000 */
[----:B------:R-:W-:-:S10]  /*04a0*/  UISETP.NE.AND.EX UP2, UPT, UR9, URZ, UPT, UP2 ;  /* 0x000000ff0900728c */ /* 0x000fd4000bf45320 */
[----:B------:R-:W-:Y:S01]  /*04b0*/  VOTEU.ANY UP0, P0 ;  /* 0x0000000000ff7886 */ /* 0x000fe20000000100 */
[----:B------:R-:W-:-:S04]  /*04c0*/  @!UP2 USEL UR4, URZ, 0xffffffff, UP0 ;  /* 0xffffffffff04a887 */ /* 0x000fc80008000000 */
[----:B------:R-:W-:-:S04]  /*04d0*/  ULOP3.LUT UR4, UR4, 0x1, URZ, 0xc0, !UPT ;  /* 0x0000000104047892 */ /* 0x000fc8000f8ec0ff */
[----:B------:R-:W-:-:S11]  /*04e0*/  UISETP.NE.U32.AND UP3, UPT, UR4, 0x1, UPT ;  /* 0x000000010400788c */ /* 0x000fd6000bf65070 */
.L_x_8:
[----:B-1----:R-:W1:Y:S02]  /*04f0*/  SHFL.IDX PT, R2, R46, RZ, 0x1f ;  /* 0x00001fff2e027589 */ /* 0x002e6400000e0000 */
[----:B-1----:R-:W-:-:S13]  /*0500*/  ISETP.NE.AND P0, PT, R2, RZ, PT ;  /* 0x000000ff0200720c */ /* 0x002fda0003f05270 */
[----:B------:R-:W-:Y:S05]  /*0510*/  @P0 BRA `(.L_x_9) ;  /* 0x0000000000840947 */ /* 0x000fea0003800000 */
[----:B------:R-:W-:Y:S01]  /*0520*/  ELECT P0, URZ, PT ;  /* 0x0000000000ff782f */ /* 0x000fe20003800000 */
[----:B------:R-:W-:-:S12]  /*0530*/  BSSY.RECONVERGENT B0, `(.L_x_9) ;  /* 0x000001f000007945 */ /* 0x000fd80003800200 */
[----:B------:R-:W-:Y:S05]  /*0540*/  @!P0 BRA `(.L_x_10) ;  /* 0x0000000000748947 */ /* 0x000fea0003800000 */
[----:B------:R-:W1:Y:S01]  /*0550*/  S2UR UR4, SR_CgaCtaId ;  /* 0x00000000000479c3 */ /* 0x000e620000008800 */
[----:B------:R-:W-:Y:S01]  /*0560*/  UMOV UR5, 0x400 ;  /* 0x0000040000057882 */ /* 0x000fe20000000000 */
[----:B------:R-:W-:Y:S01]  /*0570*/  UMOV UR8, 0x1 ;  /* 0x0000000100087882 */ /* 0x000fe20000000000 */
[----:B------:R-:W-:Y:S01]  /*0580*/  UMOV UR6, 0x2 ;  /* 0x0000000200067882 */ /* 0x000fe20000000000 */
[----:B------:R-:W-:-:S04]  /*0590*/  UIADD3 UR8, UPT, UPT, -UR8, 0x100000, URZ ;  /* 0x0010000008087890 */ /* 0x000fc8000fffe1ff */
[----:B------:R-:W-:Y:S02]  /*05a0*/  USHF.L.U32 UR9, UR8, 0xb, URZ ;  /* 0x0000000b08097899 */ /* 0x000fe400080006ff */
[----:B------:R-:W-:Y:S02]  /*05b0*/  USHF.L.U32 UR8, UR8, 0x1, URZ ;  /* 0x0000000108087899 */ /* 0x000fe400080006ff */
[----:B------:R-:W-:-:S04]  /*05c0*/  UIADD3 UR6, UPT, UPT, -UR6, 0x100000, URZ ;  /* 0x0010000006067890 */ /* 0x000fc8000fffe1ff */
[----:B------:R-:W-:Y:S02]  /*05d0*/  USHF.L.U32 UR7, UR6, 0xb, URZ ;  /* 0x0000000b06077899 */ /* 0x000fe400080006ff */
[----:B------:R-:W-:Y:S02]  /*05e0*/  USHF.L.U32 UR6, UR6, 0x1, URZ ;  /* 0x0000000106067899 */ /* 0x000fe400080006ff */
[----:B-1----:R-:W-:Y:S01]  /*05f0*/  ULEA UR4, UR4, UR5, 0x18 ;  /* 0x0000000504047291 */ /* 0x002fe2000f8ec0ff */
[----:B------:R-:W1:Y:S11]  /*0600*/  FENCE.VIEW.ASYNC.S ;  /* 0x00000000000073c6 */ /* 0x000e760000000000 */
[----:B-1----:R1:W3:Y:S01]  /*0610*/  SYNCS.EXCH.64 URZ, [UR4], UR8 ;  /* 0x0000000804ff75b2 */ /* 0x0022e20008000100 */
[----:B------:R1:W4:Y:S01]  /*0620*/  SYNCS.EXCH.64 URZ, [UR4+0x40], UR6 ;  /* 0x0000400604ff75b2 */ /* 0x0003220008000100 */
[----:B------:R1:W1:Y:S01]  /*0630*/  SYNCS.EXCH.64 URZ, [UR4+0x8], UR8 ;  /* 0x0000080804ff75b2 */ /* 0x0002620008000100 */
        /* <DEDUP_REMOVED lines=13> */
[----:B------:R-:W-:Y:S01]  /*0710*/  NOP ;  /* 0x0000000000007918 */ /* 0x000fe20000000000 */
.L_x_10:
[----:B-1----:R-:W-:Y:S05]  /*0720*/  BSYNC.RECONVERGENT B0 ;  /* 0x0000000000007941 */ /* 0x002fea0003800200 */
.L_x_9:
[----:B------:R-:W1:Y:S01]  /*0730*/  SHFL.IDX PT, R2, R46, RZ, 0x1f ;  /* 0x00001fff2e027589 */ /* 0x000e6200000e0000 */
[----:B------:R-:W-:Y:S01]  /*0740*/  NOP ;  /* 0x0000000000007918 */ /* 0x000fe20000000000 */
[----:B-1----:R-:W-:-:S13]  /*0750*/  ISETP.NE.AND P0, PT, R2, 0x1, PT ;  /* 0x000000010200780c */ /* 0x002fda0003f05270 */
[----:B------:R-:W-:Y:S05]  /*0760*/  @P0 BRA `(.L_x_11) ;  /* 0x0000000000580947 */ /* 0x000fea0003800000 */
        /* <DEDUP_REMOVED lines=9> */
[----:B------:R-:W-:Y:S01]  /*0800*/  USHF.L.U32 UR6, UR6, 0x1, URZ ;  /* 0x0000000106067899 */ /* 0x000fe200080006ff */
[----:B------:R-:W-:Y:S01]  /*0810*/  ELECT P0, URZ, PT ;  /* 0x0000000000ff782f */ /* 0x000fe20003800000 */
[----:B-1----:R-:W-:Y:S01]  /*0820*/  ULEA UR4, UR4, UR5, 0x18 ;  /* 0x0000000504047291 */ /* 0x002fe2000f8ec0ff */
[----:B------:R-:W1:Y:S11]  /*0830*/  FENCE.VIEW.ASYNC.S ;  /* 0x00000000000073c6 */ /* 0x000e760000000000 */
[----:B-1----:R1:W1:Y:S01]  /*0840*/  SYNCS.EXCH.64 URZ, [UR4+0x80], UR8 ;  /* 0x0000800804ff75b2 */ /* 0x0022620008000100 */
        /* <DEDUP_REMOVED lines=8> */
.L_x_11:
[----:B------:R-:W2:Y:S01]  /*08d0*/  SHFL.IDX PT, R2, R46, RZ, 0x1f ;  /* 0x00001fff2e027589 */ /* 0x000ea200000e0000 */
[----:B------:R-:W-:Y:S01]  /*08e0*/  NOP ;  /* 0x0000000000007918 */ /* 0x000fe20000000000 */
[----:B--2---:R-:W-:-:S13]  /*08f0*/  ISETP.NE.AND P0, PT, R2, 0x3, PT ;  /* 0x000000030200780c */ /* 0x004fda0003f05270 */
[----:B------:R-:W-:Y:S05]  /*0900*/  @P0 BRA `(.L_x_12) ;  /* 0x0000000000300947 */ /* 0x000fea0003800000 */
[----:B-1----:R-:W1:Y:S01]  /*0910*/  S2UR UR4, SR_CgaCtaId ;  /* 0x00000000000479c3 */ /* 0x002e620000008800 */
[----:B------:R-:W-:Y:S01]  /*0920*/  UMOV UR6, 0x400 ;  /* 0x0000040000067882 */ /* 0x000fe20000000000 */
[----:B------:R-:W-:Y:S01]  /*0930*/  UMOV UR5, 0x20 ;  /* 0x0000002000057882 */ /* 0x000fe20000000000 */
[----:B------:R-:W-:Y:S01]  /*0940*/  ELECT P0, URZ, PT ;  /* 0x0000000000ff782f */ /* 0x000fe20003800000 */
[----:B-1----:R-:W-:Y:S02]  /*0950*/  ULEA UR6, UR4, UR6, 0x18 ;  /* 0x0000000604067291 */ /* 0x002fe4000f8ec0ff */
[----:B------:R-:W-:-:S04]  /*0960*/  UIADD3 UR4, UPT, UPT, -UR5, 0x100000, URZ ;  /* 0x0010000005047890 */ /* 0x000fc8000fffe1ff */
[----:B------:R-:W-:Y:S02]  /*0970*/  USHF.L.U32 UR5, UR4, 0xb, URZ ;  /* 0x0000000b04057899 */ /* 0x000fe400080006ff */
[----:B------:R-:W-:Y:S01]  /*0980*/  USHF.L.U32 UR4, UR4, 0x1, URZ ;  /* 0x0000000104047899 */ /* 0x000fe200080006ff */
[----:B------:R-:W1:Y:S11]  /*0990*/  FENCE.VIEW.ASYNC.S ;  /* 0x00000000000073c6 */ /* 0x000e760000000000 */
[----:B-1----:R2:W1:Y:S01]  /*09a0*/  SYNCS.EXCH.64 URZ, [UR6+0xc0], UR4 ;  /* 0x0000c00406ff75b2 */ /* 0x0024620008000100 */
[----:B------:R2:W1:Y:S02]  /*09b0*/  SYNCS.EXCH.64 URZ, [UR6+0xc8], UR4 ;  /* 0x0000c80406ff75b2 */ /* 0x0004640008000100 */
[----:B--2---:R-:W-:Y:S01]  /*09c0*/  NOP ;  /* 0x0000000000007918 */ /* 0x004fe20000000000 */
.L_x_12:
[----:B------:R-:W2:Y:S01]  /*09d0*/  SHFL.IDX PT, R2, R46, RZ, 0x1f ;  /* 0x00001fff2e027589 */ /* 0x000ea200000e0000 */
[----:B------:R-:W-:Y:S01]  /*09e0*/  NOP ;  /* 0x0000000000007918 */ /* 0x000fe20000000000 */
[----:B--2---:R-:W-:-:S13]  /*09f0*/  ISETP.NE.AND P0, PT, R2, 0x4, PT ;  /* 0x000000040200780c */ /* 0x004fda0003f05270 */
[----:B------:R-:W-:Y:S05]  /*0a00*/  @P0 BRA `(.L_x_13) ;  /* 0x00000000004c0947 */ /* 0x000fea0003800000 */
[----:B-1----:R-:W1:Y:S01]  /*0a10*/  S2UR UR6, SR_CgaCtaId ;  /* 0x00000000000679c3 */ /* 0x002e620000008800 */
[----:B------:R-:W-:Y:S01]  /*0a20*/  UMOV UR4, 0x1e0 ;  /* 0x000001e000047882 */ /* 0x000fe20000000000 */
[----:B------:R-:W-:Y:S01]  /*0a30*/  UMOV UR5, 0x400 ;  /* 0x0000040000057882 */ /* 0x000fe20000000000 */
[----:B------:R-:W-:Y:S01]  /*0a40*/  USEL UR4, UR4, 0x1a0, UP3 ;  /* 0x000001a004047887 */ /* 0x000fe20009800000 */
[----:B------:R-:W-:Y:S01]  /*0a50*/  UMOV UR8, 0x1 ;  /* 0x0000000100087882 */ /* 0x000fe20000000000 */
[----:B------:R-:W-:Y:S01]  /*0a60*/  ELECT P0, URZ, PT ;  /* 0x0000000000ff782f */ /* 0x000fe20003800000 */
[----:B------:R-:W-:-:S04]  /*0a70*/  UIADD3 UR8, UPT, UPT, -UR8, 0x100000, URZ ;  /* 0x0010000008087890 */ /* 0x000fc8000fffe1ff */
[----:B------:R-:W-:Y:S02]  /*0a80*/  USHF.L.U32 UR9, UR8, 0xb, URZ ;  /* 0x0000000b08097899 */ /* 0x000fe400080006ff */
[----:B------:R-:W-:Y:S02]  /*0a90*/  USHF.L.U32 UR8, UR8, 0x1, URZ ;  /* 0x0000000108087899 */ /* 0x000fe400080006ff */
[----:B-1----:R-:W-:Y:S02]  /*0aa0*/  ULEA UR6, UR6, UR5, 0x18 ;  /* 0x0000000506067291 */ /* 0x002fe4000f8ec0ff */
[----:B------:R-:W-:-:S04]  /*0ab0*/  UIADD3 UR4, UPT, UPT, -UR4, 0x100000, URZ ;  /* 0x0010000004047890 */ /* 0x000fc8000fffe1ff */
[----:B------:R-:W-:Y:S02]  /*0ac0*/  USHF.L.U32 UR5, UR4, 0xb, URZ ;  /* 0x0000000b04057899 */ /* 0x000fe400080006ff */
[----:B------:R-:W-:Y:S01]  /*0ad0*/  USHF.L.U32 UR4, UR4, 0x1, URZ ;  /* 0x0000000104047899 */ /* 0x000fe200080006ff */
[----:B------:R-:W1:Y:S03]  /*0ae0*/  FENCE.VIEW.ASYNC.S ;  /* 0x00000000000073c6 */ /* 0x000e660000000000 */
[----:B-1----:R2:W1:Y:S08]  /*0af0*/  SYNCS.EXCH.64 URZ, [UR6+0xd0], UR8 ;  /* 0x0000d00806ff75b2 */ /* 0x0024700008000100 */
[----:B------:R2:W1:Y:S01]  /*0b00*/  SYNCS.EXCH.64 URZ, [UR6+0xe0], UR4 ;  /* 0x0000e00406ff75b2 */ /* 0x0004620008000100 */
[----:B------:R2:W1:Y:S01]  /*0b10*/  SYNCS.EXCH.64 URZ, [UR6+0xd8], UR8 ;  /* 0x0000d80806ff75b2 */ /* 0x0004620008000100 */
[----:B------:R2:W1:Y:S02]  /*0b20*/  SYNCS.EXCH.64 URZ, [UR6+0xe8], UR4 ;  /* 0x0000e80406ff75b2 */ /* 0x0004640008000100 */
[----:B--2---:R-:W-:Y:S01]  /*0b30*/  NOP ;  /* 0x0000000000007918 */ /* 0x004fe20000000000 */
.L_x_13:
[----:B------:R-:W2:Y:S01]  /*0b40*/  SHFL.IDX PT, R2, R46, RZ, 0x1f ;  /* 0x00001fff2e027589 */ /* 0x000ea200000e0000 */
[----:B------:R-:W-:Y:S01]  /*0b50*/  NOP ;  /* 0x0000000000007918 */ /* 0x000fe20000000000 */
[----:B--2---:R-:W-:-:S13]  /*0b60*/  ISETP.NE.AND P0, PT, R2, 0x5, PT ;  /* 0x000000050200780c */ /* 0x004fda0003f05270 */
[----:B------:R-:W-:Y:S05]  /*0b70*/  @P0 BRA `(.L_x_14) ;  /* 0x0000000000580947 */ /* 0x000fea0003800000 */
[----:B-1----:R-:W1:Y:S01]  /*0b80*/  S2UR UR4, SR_CgaCtaId ;  /* 0x00000000000479c3 */ /* 0x002e620000008800 */
        /* <DEDUP_REMOVED lines=19> */
[----:B------:R2:W1:Y:S02]  /*0cc0*/  SYNCS.EXCH.64 URZ, [UR4+0x128], UR6 ;  /* 0x0001280604ff75b2 */ /* 0x0004640008000100 */
[----:B--2---:R-:W-:Y:S01]  /*0cd0*/  NOP ;  /* 0x0000000000007918 */ /* 0x004fe20000000000 */
.L_x_14:
        /* <DEDUP_REMOVED lines=8> */
[----:B------:R-:W-:-:S04]  /*0d60*/  UIADD3 UR6, UPT, UPT, -UR6, 0x100000, URZ ;  /* 0x0010000006067890 */ /* 0x000fc8000fffe1ff */
[----:B------:R-:W-:Y:S02]  /*0d70*/  USHF.L.U32 UR7, UR6, 0xb, URZ ;  /* 0x0000000b06077899 */ /* 0x000fe400080006ff */
[----:B------:R-:W-:Y:S02]  /*0d80*/  USHF.L.U32 UR6, UR6, 0x1, URZ ;  /* 0x0000000106067899 */ /* 0x000fe400080006ff */
[----:B-1----:R-:W-:Y:S01]  /*0d90*/  ULEA UR4, UR4, UR5, 0x18 ;  /* 0x0000000504047291 */ /* 0x002fe2000f8ec0ff */
[----:B------:R-:W1:Y:S11]  /*0da0*/  FENCE.VIEW.ASYNC.S ;  /* 0x00000000000073c6 */ /* 0x000e760000000000 */
[----:B-1----:R2:W1:Y:S01]  /*0db0*/  SYNCS.EXCH.64 URZ, [UR4+0x130], UR6 ;  /* 0x0001300604ff75b2 */ /* 0x0024620008000100 */
[----:B------:R2:W1:Y:S01]  /*0dc0*/  SYNCS.EXCH.64 URZ, [UR4+0x140], UR6 ;  /* 0x0001400604ff75b2 */ /* 0x0004620008000100 */
[----:B------:R2:W1:Y:S01]  /*0dd0*/  SYNCS.EXCH.64 URZ, [UR4+0x138], UR6 ;  /* 0x0001380604ff75b2 */ /* 0x0004620008000100 */
[----:B------:R2:W1:Y:S02]  /*0de0*/  SYNCS.EXCH.64 URZ, [UR4+0x148], UR6 ;  /* 0x0001480604ff75b2 */ /* 0x0004640008000100 */
[----:B--2---:R-:W-:Y:S01]  /*0df0*/  NOP ;  /* 0x0000000000007918 */ /* 0x004fe20000000000 */
.L_x_15:
[----:B-1----:R-:W1:Y:S01]  /*0e00*/  LDCU UR4, c[0x0][0x36c] ;  /* 0x00006d80ff0477ac */ /* 0x002e620008000800 */
[----:B------:R-:W-:Y:S01]  /*0e10*/  ISETP.NE.OR P3, PT, R0, 0x2, !P3 ;  /* 0x000000020000780c */ /* 0x000fe20005f65670 */
[----:B------:R-:W-:Y:S01]  /*0e20*/  NOP ;  /* 0x0000000000007918 */ /* 0x000fe20000000000 */
[----:B------:R-:W-:Y:S01]  /*0e30*/  LOP3.LUT R0, R57, 0x1f, RZ, 0xc0, !PT ;  /* 0x0000001f39007812 */ /* 0x000fe200078ec0ff */
[----:B------:R-:W-:Y:S02]  /*0e40*/  UISETP.NE.AND UP4, UPT, UR18, 0x2, UPT ;  /* 0x000000021200788c */ /* 0x000fe4000bf85270 */
[----:B------:R-:W-:Y:S02]  /*0e50*/  UISETP.NE.AND UP5, UPT, UR18, URZ, UPT ;  /* 0x000000ff1200728c */ /* 0x000fe4000bfa5270 */
[----:B-1----:R-:W-:-:S09]  /*0e60*/  UISETP.EQ.U32.AND UP6, UPT, UR4, 0x1, UPT ;  /* 0x000000010400788c */ /* 0x002fd2000bfc2070 */
[----:B------:R-:W-:Y:S05]  /*0e70*/  BRA.U !UP6, `(.L_x_16) ;  /* 0x000000010e087547 */ /* 0x000fea000b800000 */
[----:B---34-:R-:W-:Y:S01]  /*0e80*/  UCGABAR_ARV ;  /* 0x00000000000079c7 */ /* 0x018fe20008000000 */
[----:B------:R-:W-:Y:S05]  /*0e90*/  BRA `(.L_x_17) ;  /* 0x0000000000047947 */ /* 0x000fea0003800000 */
.L_x_16:
[----:B---34-:R-:W-:Y:S01]  /*0ea0*/  NOP ;  /* 0x0000000000007918 */ /* 0x018fe20000000000 */
.L_x_17:
[----:B------:R-:W1:Y:S01]  /*0eb0*/  S2UR UR30, SR_CTAID.X ;  /* 0x00000000001e79c3 */ /* 0x000e620000002500 */
[----:B------:R-:W-:-:S05]  /*0ec0*/  CS2R.32 R48, SR_CgaSize ;  /* 0x0000000000307805 */ /* 0x000fca0000008a00 */
[----:B------:R-:W-:-:S05]  /*0ed0*/  IMAD R48, R48, -0xa0, RZ ;  /* 0xffffff6030307824 */ /* 0x000fca00078e02ff */
[----:B------:R-:W-:-:S14]  /*0ee0*/  R2UR UR5, R48 ;  /* 0x00000000300572ca */ /* 0x000fdc00000e0000 */
[----:B------:R-:W2:Y:S01]  /*0ef0*/  LDCU UR5, c[0x0][UR5+0x2b0] ;  /* 0x00005600050577ac */ /* 0x000ea20008000800 */
[----:B------:R-:W-:-:S05]  /*0f00*/  CS2R.32 R48, SR_CgaSize ;  /* 0x0000000000307805 */ /* 0x000fca0000008a00 */
[----:B------:R-:W-:-:S05]  /*0f10*/  IMAD R48, R48, -0xa0, RZ ;  /* 0xffffff6030307824 */ /* 0x000fca00078e02ff */
[----:B------:R-:W-:-:S14]  /*0f20*/  R2UR UR4, R48 ;  /* 0x00000000300472ca */ /* 0x000fdc00000e0000 */
[----:B------:R-:W3:Y:S01]  /*0f30*/  LDCU UR4, c[0x0][UR4+0x2b4] ;  /* 0x00005680040477ac */ /* 0x000ee20008000800 */
[----:B------:R-:W4:Y:S01]  /*0f40*/  S2UR UR31, SR_CTAID.Y ;  /* 0x00000000001f79c3 */ /* 0x000f220000002600 */
[----:B------:R-:W-:-:S05]  /*0f50*/  CS2R.32 R48, SR_CgaSize ;  /* 0x0000000000307805 */ /* 0x000fca0000008a00 */
[----:B------:R-:W-:-:S05]  /*0f60*/  IMAD R48, R48, -0xa0, RZ ;  /* 0xffffff6030307824 */ /* 0x000fca00078e02ff */
[----:B------:R-:W-:-:S14]  /*0f70*/  R2UR UR7, R48 ;  /* 0x00000000300772ca */ /* 0x000fdc00000e0000 */
[----:B------:R-:W3:Y:S01]  /*0f80*/  LDCU UR7, c[0x0][UR7+0x2a0] ;  /* 0x00005400070777ac */ /* 0x000ee20008000800 */
[----:B------:R-:W-:-:S05]  /*0f90*/  CS2R.32 R48, SR_CgaSize ;  /* 0x0000000000307805 */ /* 0x000fca0000008a00 */
[----:B------:R-:W-:-:S05]  /*0fa0*/  IMAD R48, R48, -0xa0, RZ ;  /* 0xffffff6030307824 */ /* 0x000fca00078e02ff */
[----:B------:R-:W-:-:S14]  /*0fb0*/  R2UR UR8, R48 ;  /* 0x00000000300872ca */ /* 0x000fdc00000e0000 */
[----:B------:R-:W3:Y:S01]  /*0fc0*/  LDCU UR8, c[0x0][UR8+0x2a4] ;  /* 0x00005480080877ac */ /* 0x000ee20008000800 */
[----:B------:R-:W3:Y:S01]  /*0fd0*/  LDCU UR19, c[0x0][0xb24] ;  /* 0x00016480ff1377ac */ /* 0x000ee20008000800 */
[----:B------:R-:W3:Y:S01]  /*0fe0*/  LDCU UR42, c[0x0][0xb24] ;  /* 0x00016480ff2a77ac */ /* 0x000ee20008000800 */
[----:B-1----:R-:W-:Y:S01]  /*0ff0*/  I2FP.F32.U32 R3, UR30 ;  /* 0x0000001e00037c45 */ /* 0x002fe20008201000 */
[----:B------:R-:W1:Y:S04]  /*1000*/  LDCU UR22, c[0x0][0xb30] ;  /* 0x00016600ff1677ac */ /* 0x000e680008000800 */
[----:B--2---:R-:W-:Y:S01]  /*1010*/  FMUL R3, R3, UR5 ;  /* 0x0000000503037c20 */ /* 0x004fe20008400000 */
[----:B----4-:R-:W-:-:S05]  /*1020*/  I2FP.F32.U32 R2, UR31 ;  /* 0x0000001f00027c45 */ /* 0x010fca0008201000 */
[----:B------:R-:W2:Y:S01]  /*1030*/  F2I.U32.TRUNC.NTZ R3, R3 ;  /* 0x0000000300037305 */ /* 0x000ea2000020f000 */
[----:B---3--:R-:W-:-:S07]  /*1040*/  FMUL R2, R2, UR4 ;  /* 0x0000000402027c20 */ /* 0x008fce0008400000 */
[----:B------:R-:W3:Y:S01]  /*1050*/  F2I.U32.TRUNC.NTZ R2, R2 ;  /* 0x0000000200027305 */ /* 0x000ee2000020f000 */
[----:B--2---:R-:W-:Y:S02]  /*1060*/  R2UR UR4, R3 ;  /* 0x00000000030472ca */ /* 0x004fe400000e0000 */
[----:B---3--:R-:W-:Y:S02]  /*1070*/  R2UR UR6, R2 ;  /* 0x00000000020672ca */ /* 0x008fe400000e0000 */
[----:B------:R-:W-:-:S09]  /*1080*/  PRMT R2, RZ, 0x7610, R2 ;  /* 0x00007610ff027816 */ /* 0x000fd20000000002 */
[----:B------:R-:W-:-:S04]  /*1090*/  UIADD3 UR5, UPT, UPT, -UR4, URZ, URZ ;  /* 0x000000ff04057290 */ /* 0x000fc8000fffe1ff */
[----:B------:R-:W-:Y:S02]  /*10a0*/  UIMAD UR5, UR7, UR5, UR30 ;  /* 0x00000005070572a4 */ /* 0x000fe4000f8e021e */
[----:B------:R-:W-:-:S04]  /*10b0*/  UIADD3 UR4, UPT, UPT, -UR6, URZ, URZ ;  /* 0x000000ff06047290 */ /* 0x000fc8000fffe1ff */
[----:B------:R-:W-:Y:S01]  /*10c0*/  IMAD.U32 R48, RZ, RZ, UR5 ;  /* 0x00000005ff307e24 */ /* 0x000fe2000f8e00ff */
[----:B------:R-:W-:-:S06]  /*10d0*/  UIMAD UR4, UR8, UR4, UR31 ;  /* 0x00000004080472a4 */ /* 0x000fcc000f8e021f */
[----:B------:R-:W-:Y:S01]  /*10e0*/  IMAD.U32 R47, RZ, RZ, UR4 ;  /* 0x00000004ff2f7e24 */ /* 0x000fe2000f8e00ff */
[----:B-1----:R-:W-:Y:S06]  /*10f0*/  BRA.U UP5, `(.L_x_18) ;  /* 0x00000001052c7547 */ /* 0x002fec000b800000 */
[----:B------:R-:W-:Y:S02]  /*1100*/  R2UR UR4, R47 ;  /* 0x000000002f0472ca */ /* 0x000fe400000e0000 */
[----:B------:R-:W-:-:S11]  /*1110*/  R2UR UR6, R48 ;  /* 0x00000000300672ca */ /* 0x000fd600000e0000 */
[----:B------:R-:W-:-:S04]  /*1120*/  UISETP.NE.AND UP0, UPT, UR4, URZ, UPT ;  /* 0x000000ff0400728c */ /* 0x000fc8000bf05270 */
[----:B------:R-:W-:-:S04]  /*1130*/  UISETP.EQ.OR UP0, UPT, UR6, URZ, !UP0 ;  /* 0x000000ff0600728c */ /* 0x000fc8000c702670 */
[----:B------:R-:W-:Y:S02]  /*1140*/  USEL UR5, URZ, 0x1, !UP0 ;  /* 0x00000001ff057887 */ /* 0x000fe4000c000000 */
[----:B------:R-:W-:-:S04]  /*1150*/  UISETP.NE.AND UP0, UPT, UR4, URZ, UPT ;  /* 0x000000ff0400728c */ /* 0x000fc8000bf05270 */
[----:B------:R-:W-:Y:S02]  /*1160*/  USEL UR4, URZ, 0x2, UP0 ;  /* 0x00000002ff047887 */ /* 0x000fe40008000000 */
[----:B------:R-:W-:-:S04]  /*1170*/  UISETP.NE.AND UP0, UPT, UR6, 0x1, UPT ;  /* 0x000000010600788c */ /* 0x000fc8000bf05270 */
[----:B------:R-:W-:-:S04]  /*1180*/  USEL UR4, UR4, 0x2, UP0 ;  /* 0x0000000204047887 */ /* 0x000fc80008000000 */
[----:B------:R-:W-:-:S06]  /*1190*/  UIADD3 UR4, UPT, UPT, UR5, UR4, URZ ;  /* 0x0000000405047290 */ /* 0x000fcc000fffe0ff */
[----:B------:R-:W-:-:S07]  /*11a0*/  IMAD.U32 R2, RZ, RZ, UR4 ;  /* 0x00000004ff027e24 */ /* 0x000fce000f8e00ff */
.L_x_18:
[----:B------:R-:W1:Y:S01]  /*11b0*/  S2UR UR36, SR_CTAID.Z ;  /* 0x00000000002479c3 */ /* 0x000e620000002700 */
[----:B------:R-:W-:-:S09]  /*11c0*/  UISETP.GE.AND UP0, UPT, UR19, 0x1, UPT ;  /* 0x000000011300788c */ /* 0x000fd2000bf06270 */
[----:B------:R-:W-:Y:S05]  /*11d0*/  BRA.U !UP0, `(.L_x_19) ;  /* 0x0000000108d47547 */ /* 0x000fea000b800000 */
[----:B------:R-:W2:Y:S01]  /*11e0*/  LDCU.128 UR12, c[0x0][0xb10] ;  /* 0x00016200ff0c77ac */ /* 0x000ea20008000c00 */
[----:B------:R-:W3:Y:S01]  /*11f0*/  LDCU UR20, c[0x0][0xb0c] ;  /* 0x00016180ff1477ac */ /* 0x000ee20008000800 */
[----:B------:R-:W4:Y:S01]  /*1200*/  LDCU UR6, c[0x0][0x370] ;  /* 0x00006e00ff0677ac */ /* 0x000f220008000800 */
[----:B------:R-:W1:Y:S01]  /*1210*/  LDCU UR7, c[0x0][0x374] ;  /* 0x00006e80ff0777ac */ /* 0x000e620008000800 */
[----:B------:R-:W1:Y:S01]  /*1220*/  LDCU UR21, c[0x0][0xb20] ;  /* 0x00016400ff1577ac */ /* 0x000e620008000800 */
[----:B--2---:R-:W-:Y:S02]  /*1230*/  UIMAD.WIDE.U32 UR4, UR30, UR12, URZ ;  /* 0x0000000c1e0472a5 */ /* 0x004fe4000f8e00ff */
[----:B---3--:R-:W-:Y:S01]  /*1240*/  UISETP.NE.AND UP0, UPT, UR20, 0x1, UPT ;  /* 0x000000011400788c */ /* 0x008fe2000bf05270 */
[----:B------:R-:W2:Y:S01]  /*1250*/  LDCU.64 UR8, c[0x0][0xb28] ;  /* 0x00016500ff0877ac */ /* 0x000ea20008000a00 */
[----:B----4-:R-:W-:-:S03]  /*1260*/  UIMAD.WIDE.U32 UR10, UR6, UR12, URZ ;  /* 0x0000000c060a72a5 */ /* 0x010fc6000f8e00ff */
[----:B------:R-:W-:Y:S01]  /*1270*/  UMOV UR4, UR5 ;  /* 0x0000000500047c82 */ /* 0x000fe20008000000 */
[----:B------:R-:W-:Y:S02]  /*1280*/  UISETP.NE.AND UP2, UPT, UR19, 0x1, UPT ;  /* 0x000000011300788c */ /* 0x000fe4000bf45270 */
[----:B------:R-:W-:Y:S01]  /*1290*/  USHF.R.U32.HI UR4, URZ, UR13, UR4 ;  /* 0x0000000dff047299 */ /* 0x000fe20008011604 */
[----:B------:R-:W-:Y:S01]  /*12a0*/  UMOV UR10, UR11 ;  /* 0x0000000b000a7c82 */ /* 0x000fe20008000000 */
[----:B------:R-:W-:Y:S02]  /*12b0*/  UIMAD.WIDE.U32 UR16, UR31, UR15, URZ ;  /* 0x0000000f1f1072a5 */ /* 0x000fe4000f8e00ff */
[----:B------:R-:W-:Y:S02]  /*12c0*/  USEL UR5, UR30, UR4, !UP0 ;  /* 0x000000041e057287 */ /* 0x000fe4000c000000 */
[----:B------:R-:W-:Y:S02]  /*12d0*/  @UP0 USHF.R.U32.HI UR6, URZ, UR13, UR10 ;  /* 0x0000000dff060299 */ /* 0x000fe4000801160a */
[----:B------:R-:W-:-:S02]  /*12e0*/  UISETP.NE.AND UP0, UPT, UR14, 0x1, UPT ;  /* 0x000000010e00788c */ /* 0x000fc4000bf05270 */
[----:B-1----:R-:W-:Y:S02]  /*12f0*/  UIMAD.WIDE.U32 UR10, UR7, UR15, URZ ;  /* 0x0000000f070a72a5 */ /* 0x002fe4000f8e00ff */
[----:B--2---:R-:W-:Y:S01]  /*1300*/  UIMAD.WIDE.U32 UR12, UR6, UR8, URZ ;  /* 0x00000008060c72a5 */ /* 0x004fe2000f8e00ff */
[----:B------:R-:W-:Y:S02]  /*1310*/  UMOV UR4, UR17 ;  /* 0x0000001100047c82 */ /* 0x000fe40008000000 */
[----:B------:R-:W-:Y:S02]  /*1320*/  USHF.R.U32.HI UR4, URZ, UR21, UR4 ;  /* 0x00000015ff047299 */ /* 0x000fe40008011604 */
[----:B------:R-:W-:Y:S02]  /*1330*/  UMOV UR10, UR11 ;  /* 0x0000000b000a7c82 */ /* 0x000fe40008000000 */
[----:B------:R-:W-:Y:S01]  /*1340*/  UMOV UR12, UR13 ;  /* 0x0000000d000c7c82 */ /* 0x000fe20008000000 */
[----:B------:R-:W-:-:S02]  /*1350*/  @UP0 USHF.R.U32.HI UR7, URZ, UR21, UR10 ;  /* 0x00000015ff070299 */ /* 0x000fc4000801160a */
[----:B------:R-:W-:Y:S02]  /*1360*/  USEL UR4, UR31, UR4, !UP0 ;  /* 0x000000041f047287 */ /* 0x000fe4000c000000 */
[----:B------:R-:W-:Y:S02]  /*1370*/  UIMAD.WIDE.U32 UR10, UR7, UR8, URZ ;  /* 0x00000008070a72a5 */ /* 0x000fe4000f8e00ff */
[----:B------:R-:W-:Y:S02]  /*1380*/  @UP2 USHF.R.U32.HI UR6, URZ, UR9, UR12 ;  /* 0x00000009ff062299 */ /* 0x000fe4000801160c */
[----:B------:R-:W-:-:S03]  /*1390*/  UIMAD.WIDE.U32 UR12, UR4, UR8, URZ ;  /* 0x00000008040c72a5 */ /* 0x000fc6000f8e00ff */
[----:B------:R-:W-:Y:S02]  /*13a0*/  UMOV UR10, UR11 ;  /* 0x0000000b000a7c82 */ /* 0x000fe40008000000 */
[----:B------:R-:W-:Y:S02]  /*13b0*/  @UP2 USHF.R.U32.HI UR7, URZ, UR9, UR10 ;  /* 0x00000009ff072299 */ /* 0x000fe4000801160a */
[----:B------:R-:W-:Y:S02]  /*13c0*/  UIMAD UR10, UR6, UR19, URZ ;  /* 0x00000013060a72a4 */ /* 0x000fe4000f8e02ff */
[----:B------:R-:W-:-:S04]  /*13d0*/  UIMAD UR7, UR7, UR19, URZ ;  /* 0x00000013070772a4 */ /* 0x000fc8000f8e02ff */
[----:B------:R-:W-:-:S03]  /*13e0*/  UISETP.GE.AND UP0, UPT, UR4, UR7, UPT ;  /* 0x000000070400728c */ /* 0x000fc6000bf06270 */
[----:B------:R-:W-:Y:S01]  /*13f0*/  UMOV UR7, UR13 ;  /* 0x0000000d00077c82 */ /* 0x000fe20008000000 */
[----:B------:R-:W-:Y:S02]  /*1400*/  UISETP.GE.OR UP0, UPT, UR5, UR10, UP0 ;  /* 0x0000000a0500728c */ /* 0x000fe40008706670 */
[----:B------:R-:W-:Y:S02]  /*1410*/  UIMAD.WIDE.U32 UR10, UR5, UR8, URZ ;  /* 0x00000008050a72a5 */ /* 0x000fe4000f8e00ff */
[----:B------:R-:W-:Y:S02]  /*1420*/  USHF.R.U32.HI UR7, URZ, UR9, UR7 ;  /* 0x00000009ff077299 */ /* 0x000fe40008011607 */
[----:B------:R-:W-:Y:S02]  /*1430*/  UIADD3 UR10, UPT, UPT, -UR4, URZ, URZ ;  /* 0x000000ff040a7290 */ /* 0x000fe4000fffe1ff */
[----:B------:R-:W-:Y:S02]  /*1440*/  USEL UR7, UR4, UR7, !UP2 ;  /* 0x0000000704077287 */ /* 0x000fe4000d000000 */
[----:B------:R-:W-:Y:S01]  /*1450*/  UIMAD UR10, UR14, UR10, UR31 ;  /* 0x0000000a0e0a72a4 */ /* 0x000fe2000f8e021f */
[----:B------:R-:W-:Y:S01]  /*1460*/  @!UP0 UMOV UR8, UR11 ;  /* 0x0000000b00088c82 */ /* 0x000fe20008000000 */
[----:B------:R-:W-:-:S02]  /*1470*/  UIADD3 UR11, UPT, UPT, -UR5, URZ, URZ ;  /* 0x000000ff050b7290 */ /* 0x000fc4000fffe1ff */
[----:B------:R-:W-:Y:S02]  /*1480*/  @!UP0 USHF.R.U32.HI UR8, URZ, UR9, UR8 ;  /* 0x00000009ff088299 */ /* 0x000fe40008011608 */
[----:B------:R-:W-:Y:S02]  /*1490*/  UIADD3 UR9, UPT, UPT, -UR7, URZ, URZ ;  /* 0x000000ff07097290 */ /* 0x000fe4000fffe1ff */
[----:B------:R-:W-:Y:S02]  /*14a0*/  @!UP0 USEL UR8, UR5, UR8, !UP2 ;  /* 0x0000000805088287 */ /* 0x000fe4000d000000 */
[----:B------:R-:W-:Y:S02]  /*14b0*/  UIMAD UR9, UR19, UR9, UR4 ;  /* 0x00000009130972a4 */ /* 0x000fe4000f8e0204 */
[----:B------:R-:W-:Y:S02]  /*14c0*/  @!UP0 UIADD3 UR7, UPT, UPT, UR7, -UR8, URZ ;  /* 0x8000000807078290 */ /* 0x000fe4000fffe0ff */
[----:B------:R-:W-:-:S02]  /*14d0*/  @!UP0 UIMAD UR6, UR9, UR6, UR8 ;  /* 0x00000006090682a4 */ /* 0x000fc4000f8e0208 */
[----:B------:R-:W-:Y:S02]  /*14e0*/  @!UP0 UIMAD UR4, UR7, UR19, UR5 ;  /* 0x00000013070482a4 */ /* 0x000fe4000f8e0205 */
[----:B------:R-:W-:Y:S02]  /*14f0*/  UIMAD UR30, UR20, UR11, UR30 ;  /* 0x0000000b141e72a4 */ /* 0x000fe4000f8e021e */
[----:B------:R-:W-:Y:S01]  /*1500*/  UIMAD UR31, UR4, UR14, UR10 ;  /* 0x0000000e041f72a4 */ /* 0x000fe2000f8e020a */
[----:B------:R-:W-:Y:S02]  /*1510*/  @!UP0 UMOV UR5, UR6 ;  /* 0x0000000600058c82 */ /* 0x000fe40008000000 */
[----:B------:R-:W-:-:S12]  /*1520*/  UIMAD UR30, UR5, UR20, UR30 ;  /* 0x00000014051e72a4 */ /* 0x000fd8000f8e021e */
.L_x_19:
[----:B------:R-:W-:-:S09]  /*1530*/  UISETP.NE.AND UP0, UPT, UR22, 0x1, UPT ;  /* 0x000000011600788c */ /* 0x000fd2000bf05270 */
[----:B------:R-:W-:Y:S05]  /*1540*/  BRA.U UP0, `(.L_x_20) ;  /* 0x0000000100407547 */ /* 0x000fea000b800000 */
[----:B------:R-:W2:Y:S01]  /*1550*/  LDCU.128 UR8, c[0x0][0xb10] ;  /* 0x00016200ff0877ac */ /* 0x000ea20008000c00 */
[----:B------:R-:W3:Y:S01]  /*1560*/  LDCU UR12, c[0x0][0xb0c] ;  /* 0x00016180ff0c77ac */ /* 0x000ee20008000800 */
[----:B------:R-:W4:Y:S01]  /*1570*/  LDCU UR13, c[0x0][0xb20] ;  /* 0x00016400ff0d77ac */ /* 0x000f220008000800 */
[----:B--2---:R-:W-:Y:S02]  /*1580*/  UIMAD.WIDE.U32 UR4, UR30, UR8, URZ ;  /* 0x000000081e0472a5 */ /* 0x004fe4000f8e00ff */
[----:B------:R-:W-:Y:S02]  /*1590*/  UIMAD.WIDE.U32 UR6, UR31, UR11, URZ ;  /* 0x0000000b1f0672a5 */ /* 0x000fe4000f8e00ff */
[----:B---3--:R-:W-:Y:S02]  /*15a0*/  UISETP.NE.AND UP0, UPT, UR12, 0x1, UPT ;  /* 0x000000010c00788c */ /* 0x008fe4000bf05270 */
[----:B------:R-:W-:-:S03]  /*15b0*/  USHF.R.U32.HI UR5, URZ, UR9, UR5 ;  /* 0x00000009ff057299 */ /* 0x000fc60008011605 */
[----:B------:R-:W-:Y:S01]  /*15c0*/  UMOV UR4, UR7 ;  /* 0x0000000700047c82 */ /* 0x000fe20008000000 */
[----:B------:R-:W-:Y:S02]  /*15d0*/  USEL UR5, UR30, UR5, !UP0 ;  /* 0x000000051e057287 */ /* 0x000fe4000c000000 */
[----:B------:R-:W-:Y:S02]  /*15e0*/  UISETP.NE.AND UP0, UPT, UR10, 0x1, UPT ;  /* 0x000000010a00788c */ /* 0x000fe4000bf05270 */
[----:B----4-:R-:W-:-:S04]  /*15f0*/  USHF.R.U32.HI UR4, URZ, UR13, UR4 ;  /* 0x0000000dff047299 */ /* 0x010fc80008011604 */
[----:B------:R-:W-:-:S04]  /*1600*/  USEL UR4, UR31, UR4, !UP0 ;  /* 0x000000041f047287 */ /* 0x000fc8000c000000 */
[----:B------:R-:W-:Y:S02]  /*1610*/  UIADD3 UR6, UPT, UPT, UR5, -UR4, URZ ;  /* 0x8000000405067290 */ /* 0x000fe4000fffe0ff */
[----:B------:R-:W-:Y:S02]  /*1620*/  UIADD3 UR4, UPT, UPT, -UR5, UR4, URZ ;  /* 0x0000000405047290 */ /* 0x000fe4000fffe1ff */
[----:B------:R-:W-:Y:S02]  /*1630*/  UIMAD UR31, UR6, UR10, UR31 ;  /* 0x0000000a061f72a4 */ /* 0x000fe4000f8e021f */
[----:B------:R-:W-:-:S12]  /*1640*/  UIMAD UR30, UR4, UR12, UR30 ;  /* 0x0000000c041e72a4 */ /* 0x000fd8000f8e021e */
.L_x_20:
[----:B------:R-:W-:Y:S01]  /*1650*/  UISETP.NE.AND UP0, UPT, UR18, 0x2, UPT ;  /* 0x000000021200788c */ /* 0x000fe2000bf05270 */
[----:B------:R-:W-:Y:S09]  /*1660*/  BRA.U !UP6, `(.L_x_21) ;  /* 0x000000010e0c7547 */ /* 0x000ff2000b800000 */
[----:B------:R-:W-:Y:S01]  /*1670*/  UCGABAR_WAIT ;  /* 0x0000000000007dc7 */ /* 0x000fe20008000000 */
[----:B------:R-:W-:Y:S01]  /*1680*/  CCTL.IVALL ;  /* 0x00000000ff00798f */ /* 0x000fe20002000000 */
[----:B------:R-:W-:Y:S05]  /*1690*/  BRA `(.L_x_22) ;  /* 0x0000000000047947 */ /* 0x000fea0003800000 */
.L_x_21:
[----:B------:R-:W-:Y:S06]  /*16a0*/  BAR.SYNC.DEFER_BLOCKING 0x0 ;  /* 0x0000000000007b1d */ /* 0x000fec0000010000 */
.L_x_22:
[----:B------:R-:W-:Y:S05]  /*16b0*/  BRA.U UP0, `(.L_x_23) ;  /* 0x0000001500587547 */ /* 0x000fea000b800000 */
[----:B------:R-:W2:Y:S01]  /*16c0*/  LDCU UR6, c[0x0][0x38c] ;  /* 0x00007180ff0677ac */ /* 0x000ea20008000800 */
[----:B------:R-:W3:Y:S01]  /*16d0*/  S2UR UR7, SR_CgaCtaId ;  /* 0x00000000000779c3 */ /* 0x000ee20000008800 */
[----:B------:R-:W-:Y:S01]  /*16e0*/  PLOP3.LUT P1, PT, PT, PT, UP3, 0x80, 0x8 ;  /* 0x000000000008781c */ /* 0x000fe20003f2f038 */
[----:B------:R-:W-:Y:S01]  /*16f0*/  IMAD.MOV.U32 R12, RZ, RZ, 0x1 ;  /* 0x00000001ff0c7424 */ /* 0x000fe200078e00ff */
[----:B------:R-:W-:Y:S01]  /*1700*/  UMOV UR13, 0x400 ;  /* 0x00000400000d7882 */ /* 0x000fe20000000000 */
[----:B------:R-:W-:Y:S01]  /*1710*/  UISETP.NE.AND UP1, UPT, UR18, URZ, UPT ;  /* 0x000000ff1200728c */ /* 0x000fe2000bf25270 */
[----:B------:R-:W-:Y:S01]  /*1720*/  ISETP.EQ.OR P2, PT, R0, RZ, P3 ;  /* 0x000000ff0000720c */ /* 0x000fe20001f42670 */
[----:B------:R-:W-:Y:S01]  /*1730*/  USEL UR24, URZ, 0x1, UP4 ;  /* 0x00000001ff187887 */ /* 0x000fe2000a000000 */
[----:B------:R-:W-:Y:S02]  /*1740*/  PLOP3.LUT P1, PT, P1, PT, PT, 0x8, 0x80 ;  /* 0x000000000080781c */ /* 0x000fe40000f2e170 */
[----:B------:R-:W-:Y:S01]  /*1750*/  CS2R R10, SRZ ;  /* 0x00000000000a7805 */ /* 0x000fe2000001ff00 */
[----:B------:R-:W-:Y:S01]  /*1760*/  IMAD.MOV.U32 R9, RZ, RZ, RZ ;  /* 0x000000ffff097224 */ /* 0x000fe200078e00ff */
[----:B------:R-:W4:Y:S01]  /*1770*/  LDCU UR39, c[0x0][0x370] ;  /* 0x00006e00ff2777ac */ /* 0x000f220008000800 */
[----:B------:R-:W-:Y:S01]  /*1780*/  IMAD.MOV.U32 R8, RZ, RZ, 0x1 ;  /* 0x00000001ff087424 */ /* 0x000fe200078e00ff */
[----:B------:R-:W1:Y:S01]  /*1790*/  LDCU.64 UR28, c[0x0][0x348] ;  /* 0x00006900ff1c77ac */ /* 0x000e620008000a00 */
[----:B--2---:R-:W-:-:S02]  /*17a0*/  UIADD3 UR5, UPT, UPT, UR6, 0x3f, URZ ;  /* 0x0000003f06057890 */ /* 0x004fc4000fffe0ff */
[----:B------:R-:W-:Y:S02]  /*17b0*/  UIADD3 UR45, UPT, UPT, UR6, 0x7e, URZ ;  /* 0x0000007e062d7890 */ /* 0x000fe4000fffe0ff */
[----:B------:R-:W-:Y:S02]  /*17c0*/  USHF.R.S32.HI UR4, URZ, 0x1f, UR5 ;  /* 0x0000001fff047899 */ /* 0x000fe40008011405 */
[----:B---3--:R-:W-:Y:S02]  /*17d0*/  USHF.L.U32 UR25, UR7, 0xd, URZ ;  /* 0x0000000d07197899 */ /* 0x008fe400080006ff */
[----:B------:R-:W-:Y:S02]  /*17e0*/  ULEA.HI UR4, UR4, UR5, URZ, 0x6 ;  /* 0x0000000504047291 */ /* 0x000fe4000f8f30ff */
[----:B------:R-:W-:Y:S02]  /*17f0*/  UIADD3 UR5, UPT, UPT, UR6, -0x1, URZ ;  /* 0xffffffff06057890 */ /* 0x000fe4000fffe0ff */
[----:B------:R-:W-:-:S02]  /*1800*/  USHF.R.S32.HI UR41, URZ, 0x6, UR4 ;  /* 0x00000006ff297899 */ /* 0x000fc40008011404 */
[----:B------:R-:W-:Y:S02]  /*1810*/  UISETP.GE.U32.AND UP2, UPT, UR5, -0x7f, UPT ;  /* 0xffffff810500788c */ /* 0x000fe4000bf46070 */
[----:B------:R-:W-:Y:S02]  /*1820*/  UISETP.LT.U32.AND UP0, UPT, UR41, 0x8, UPT ;  /* 0x000000082900788c */ /* 0x000fe4000bf01070 */
[----:B------:R-:W-:Y:S02]  /*1830*/  USHF.L.U32 UR44, UR7, 0x6, URZ ;  /* 0x00000006072c7899 */ /* 0x000fe400080006ff */
[----:B------:R-:W-:Y:S02]  /*1840*/  USEL UR40, UR41, 0x8, UP0 ;  /* 0x0000000829287887 */ /* 0x000fe40008000000 */
[----:B------:R-:W-:Y:S02]  /*1850*/  ULOP3.LUT UR25, UR25, 0x2000, URZ, 0xc0, !UPT ;  /* 0x0000200019197892 */ /* 0x000fe4000f8ec0ff */
[----:B------:R-:W-:-:S02]  /*1860*/  UIADD3 UR21, UPT, UPT, UR40, -0x1, URZ ;  /* 0xffffffff28157890 */ /* 0x000fc4000fffe0ff */
[----:B------:R-:W-:Y:S02]  /*1870*/  ULEA UR13, UR7, UR13, 0x18 ;  /* 0x0000000d070d7291 */ /* 0x000fe4000f8ec0ff */
[----:B------:R-:W-:Y:S01]  /*1880*/  @UP2 UIADD3 UR21, UPT, UPT, UR40, URZ, URZ ;  /* 0x000000ff28152290 */ /* 0x000fe2000fffe0ff */
[----:B------:R-:W2:Y:S01]  /*1890*/  LDCU UR38, c[0x0][0x374] ;  /* 0x00006e80ff2677ac */ /* 0x000ea20008000800 */
[----:B------:R-:W-:Y:S02]  /*18a0*/  ULOP3.LUT UR44, UR44, 0x40, URZ, 0xc0, !UPT ;  /* 0x000000402c2c7892 */ /* 0x000fe4000f8ec0ff */
[----:B------:R-:W-:Y:S02]  /*18b0*/  USEL UR24, UR24, 0x2, UP1 ;  /* 0x0000000218187887 */ /* 0x000fe40008800000 */
[----:B------:R-:W-:Y:S02]  /*18c0*/  UIADD3 UR25, UPT, UPT, UR13, 0x14400, UR25 ;  /* 0x000144000d197890 */ /* 0x000fe4000fffe019 */
[----:B------:R-:W-:-:S02]  /*18d0*/  UIADD3 UR43, UPT, UPT, UR41, -UR40, URZ ;  /* 0x80000028292b7290 */ /* 0x000fc4000fffe0ff */
[----:B------:R-:W-:Y:S01]  /*18e0*/  UIADD3 UR21, UPT, UPT, UR21, 0x1, URZ ;  /* 0x0000000115157890 */ /* 0x000fe2000fffe0ff */
[----:B-1--4-:R-:W-:-:S11]  /*18f0*/  UMOV UR5, URZ ;  /* 0x000000ff00057c82 */ /* 0x012fd60008000000 */
.L_x_43:
[----:B------:R-:W1:Y:S02]  /*1900*/  S2UR UR4, SR_CgaCtaId ;  /* 0x00000000000479c3 */ /* 0x000e640000008800 */
[----:B-1----:R-:W-:-:S09]  /*1910*/  UISETP.NE.AND UP0, UPT, UR4, URZ, UPT ;  /* 0x000000ff0400728c */ /* 0x002fd2000bf05270 */
[----:B------:R-:W-:Y:S05]  /*1920*/  BRA.U UP0, `(.L_x_24) ;  /* 0x0000000100287547 */ /* 0x000fea000b800000 */
[----:B------:R-:W-:Y:S02]  /*1930*/  LEA R0, R9, UR13, 0x3 ;  /* 0x0000000d09007c11 */ /* 0x000fe4000f8e18ff */
[----:B------:R-:W-:-:S04]  /*1940*/  SHF.L.U32 R2, R8, 0x1f, RZ ;  /* 0x0000001f08027819 */ /* 0x000fc800000006ff */
[----:B------:R-:W1:Y:S02]  /*1950*/  SYNCS.PHASECHK.TRANS64.TRYWAIT P0, [R0+URZ+0x140], R2 ;  /* 0x00014002000075a7 */ /* 0x000e6400080011ff */
[----:B-1----:R-:W-:Y:S05]  /*1960*/  @!P0 BRA `(.L_x_25) ;  /* 0x0000006c00e48947 */ /* 0x002fea0003800000 */
.L_x_143:
[----:B------:R-:W-:Y:S01]  /*1970*/  VIADD R9, R9, 0x1 ;  /* 0x0000000109097836 */ /* 0x000fe20000000000 */
[----:B------:R1:W-:Y:S04]  /*1980*/  SYNCS.ARRIVE.TRANS64.A1T0 RZ, [R0+URZ+0x130], RZ ;  /* 0x000130ff00ff79a7 */ /* 0x0003e800081000ff */
[----:B------:R-:W-:-:S04]  /*1990*/  ISETP.NE.AND P0, PT, R9, 0x2, PT ;  /* 0x000000020900780c */ /* 0x000fc80003f05270 */
[----:B------:R-:W-:Y:S02]  /*19a0*/  SEL R9, R9, RZ, P0 ;  /* 0x000000ff09097207 */ /* 0x000fe40000000000 */
[----:B-1----:R-:W-:-:S04]  /*19b0*/  SEL R0, RZ, 0x1, P0 ;  /* 0x00000001ff007807 */ /* 0x002fc80000000000 */
[----:B------:R-:W-:-:S07]  /*19c0*/  LOP3.LUT R8, R8, R0, RZ, 0x3c, !PT ;  /* 0x0000000008087212 */ /* 0x000fce00078e3cff */
.L_x_24:
[----:B------:R-:W-:Y:S01]  /*19d0*/  ULEA UR4, UR5, UR13, 0x3 ;  /* 0x0000000d05047291 */ /* 0x000fe2000f8e18ff */
[----:B------:R-:W-:Y:S01]  /*19e0*/  SHF.L.U32 R0, R12, 0x1f, RZ ;  /* 0x0000001f0c007819 */ /* 0x000fe200000006ff */
[----:B------:R-:W-:Y:S02]  /*19f0*/  UISETP.GE.U32.AND UP0, UPT, UR45, 0x7f, UPT ;  /* 0x0000007f2d00788c */ /* 0x000fe4000bf06070 */
[----:B------:R-:W-:Y:S02]  /*1a00*/  USHF.L.U32 UR35, UR30, 0x6, URZ ;  /* 0x000000061e237899 */ /* 0x000fe400080006ff */
[----:B------:R-:W-:Y:S01]  /*1a10*/  ULEA UR19, UR31, UR44, 0x7 ;  /* 0x0000002c1f137291 */ /* 0x000fe2000f8e38ff */
[----:B------:R-:W-:Y:S02]  /*1a20*/  UMOV UR6, URZ ;  /* 0x000000ff00067c82 */ /* 0x000fe40008000000 */
[----:B------:R1:W3:Y:S02]  /*1a30*/  SYNCS.PHASECHK.TRANS64.TRYWAIT P0, [UR4+0x40], R0 ;  /* 0x00004000ff0075a7 */ /* 0x0002e40008001104 */
[----:B------:R-:W-:Y:S07]  /*1a40*/  BRA.U !UP0, `(.L_x_26) ;  /* 0x0000000108b87547 */ /* 0x000fee000b800000 */
[----:B------:R-:W-:Y:S01]  /*1a50*/  UMOV UR10, URZ ;  /* 0x000000ff000a7c82 */ /* 0x000fe20008000000 */
[----:B------:R-:W-:-:S05]  /*1a60*/  UMOV UR4, UR5 ;  /* 0x0000000500047c82 */ /* 0x000fca0008000000 */
.L_x_32:
[----:B------:R-:W-:Y:S01]  /*1a70*/  ULEA UR33, UR4, UR13, 0x3 ;  /* 0x0000000d04217291 */ /* 0x000fe2000f8e18ff */
[----:B---3--:R-:W-:Y:S01]  /*1a80*/  @!P3 MOV R2, 0x6000 ;  /* 0x000060000002b802 */ /* 0x008fe20000000f00 */
[----:B-1-34-:R-:W-:Y:S10]  /*1a90*/  @P0 BRA `(.L_x_27) ;  /* 0x00000000000c0947 */ /* 0x01aff40003800000 */
[----:B------:R-:W-:-:S04]  /*1aa0*/  SHF.L.U32 R3, R12, 0x1f, RZ ;  /* 0x0000001f0c037819 */ /* 0x000fc800000006ff */
[----:B------:R-:W3:Y:S02]  /*1ab0*/  SYNCS.PHASECHK.TRANS64.TRYWAIT P0, [UR33+0x40], R3 ;  /* 0x00004003ff0075a7 */ /* 0x000ee40008001121 */
[----:B---3--:R-:W-:Y:S05]  /*1ac0*/  @!P0 BRA `(.L_x_28) ;  /* 0x0000006c00a08947 */ /* 0x008fea0003800000 */
.L_x_27:
[----:B------:R3:W-:Y:S01]  /*1ad0*/  @!P3 SYNCS.ARRIVE.TRANS64 RZ, [UR33], R2 ;  /* 0x00000002ffffb9a7 */ /* 0x0007e20008000021 */
[----:B------:R-:W-:-:S04]  /*1ae0*/  ULOP3.LUT UR5, UR24, 0x2, URZ, 0xfc, !UPT ;  /* 0x0000000218057892 */ /* 0x000fc8000f8efcff */
[----:B------:R-:W-:-:S09]  /*1af0*/  UISETP.NE.AND UP0, UPT, UR5, 0x2, UPT ;  /* 0x000000020500788c */ /* 0x000fd2000bf05270 */
[----:B------:R-:W-:Y:S05]  /*1b00*/  BRA.U UP0, `(.L_x_29) ;  /* 0x0000000100047547 */ /* 0x000fea000b800000 */
[----:B--2---:R-:W-:Y:S05]  /*1b10*/  BPT.TRAP 0x1 ;  /* 0x000000040000795c */ /* 0x004fea0000300000 */
.L_x_29:
[----:B------:R-:W-:Y:S04]  /*1b20*/  BSSY.RECONVERGENT B0, `(.L_x_30) ;  /* 0x0000003000007945 */ /* 0x000fe80003800200 */
[----:B------:R-:W-:Y:S05]  /*1b30*/  @P2 BRA `(.L_x_31) ;  /* 0x0000000000042947 */ /* 0x000fea0003800000 */
[----:B--2---:R-:W-:Y:S05]  /*1b40*/  BPT.TRAP 0x1 ;  /* 0x000000040000795c */ /* 0x004fea0000300000 */
.L_x_31:
[----:B--2---:R-:W-:Y:S05]  /*1b50*/  BSYNC.RECONVERGENT B0 ;  /* 0x0000000000007941 */ /* 0x004fea0003800200 */
.L_x_30:
[----:B------:R-:W-:Y:S02]  /*1b60*/  UIADD3 UR5, UPT, UPT, UR4, 0x1, URZ ;  /* 0x0000000104057890 */ /* 0x000fe4000fffe0ff */
[----:B------:R-:W-:Y:S02]  /*1b70*/  USHF.L.U32 UR34, UR10, 0x6, URZ ;  /* 0x000000060a227899 */ /* 0x000fe400080006ff */
[----:B------:R-:W-:Y:S02]  /*1b80*/  UISETP.NE.AND UP0, UPT, UR5, 0x8, UPT ;  /* 0x000000080500788c */ /* 0x000fe4000bf05270 */
[----:B------:R-:W-:Y:S02]  /*1b90*/  UIADD3 UR10, UPT, UPT, UR10, 0x1, URZ ;  /* 0x000000010a0a7890 */ /* 0x000fe4000fffe0ff */
[----:B------:R-:W-:Y:S02]  /*1ba0*/  USEL UR7, URZ, 0x1, UP0 ;  /* 0x00000001ff077887 */ /* 0x000fe40008000000 */
[----:B------:R-:W-:-:S02]  /*1bb0*/  USEL UR5, UR5, URZ, UP0 ;  /* 0x000000ff05057287 */ /* 0x000fc40008000000 */
[----:B------:R-:W-:Y:S02]  /*1bc0*/  ULEA UR32, UR4, UR13, 0xd ;  /* 0x0000000d04207291 */ /* 0x000fe4000f8e68ff */
[----:B------:R-:W-:Y:S01]  /*1bd0*/  ULEA UR6, UR5, UR13, 0x3 ;  /* 0x0000000d05067291 */ /* 0x000fe2000f8e18ff */
[----:B------:R-:W-:Y:S01]  /*1be0*/  LOP3.LUT R12, R12, UR7, RZ, 0x3c, !PT ;  /* 0x000000070c0c7c12 */ /* 0x000fe2000f8e3cff */
[----:B------:R-:W-:Y:S02]  /*1bf0*/  UIADD3 UR8, UP1, UPT, UR28, 0x80, URZ ;  /* 0x000000801c087890 */ /* 0x000fe4000ff3e0ff */
[----:B------:R-:W-:Y:S01]  /*1c00*/  UIADD3 UR32, UPT, UPT, UR32, 0x4400, URZ ;  /* 0x0000440020207890 */ /* 0x000fe2000fffe0ff */
[----:B-1----:R-:W-:Y:S01]  /*1c10*/  SHF.L.U32 R0, R12, 0x1f, RZ ;  /* 0x0000001f0c007819 */ /* 0x002fe200000006ff */
[----:B------:R-:W-:Y:S02]  /*1c20*/  UIADD3.X UR9, UPT, UPT, URZ, UR29, URZ, UP1, !UPT ;  /* 0x0000001dff097290 */ /* 0x000fe40008ffe4ff */
[----:B------:R-:W-:Y:S01]  /*1c30*/  ULEA UR16, UR4, UR25, 0xe ;  /* 0x0000001904107291 */ /* 0x000fe2000f8e70ff */
[----:B------:R4:W1:Y:S01]  /*1c40*/  SYNCS.PHASECHK.TRANS64.TRYWAIT P0, [UR6+0x40], R0 ;  /* 0x00004000ff0075a7 */ /* 0x0008620008001106 */
[----:B------:R-:W-:Y:S01]  /*1c50*/  UIADD3 UR6, UP0, UPT, UR28, 0x180, URZ ;  /* 0x000001801c067890 */ /* 0x000fe2000ff1e0ff */
[----:B------:R-:W-:Y:S01]  /*1c60*/  UMOV UR14, 0x0 ;  /* 0x00000000000e7882 */ /* 0x000fe20000000000 */
[----:B------:R-:W-:-:S02]  /*1c70*/  UMOV UR15, 0x10000000 ;  /* 0x10000000000f7882 */ /* 0x000fc40000000000 */
[----:B------:R-:W-:Y:S01]  /*1c80*/  UIADD3.X UR7, UPT, UPT, URZ, UR29, URZ, UP0, !UPT ;  /* 0x0000001dff077290 */ /* 0x000fe200087fe4ff */
[----:B------:R-:W-:Y:S01]  /*1c90*/  UTMALDG.3D [UR32], [UR8], desc[UR14] ;  /* 0x00000e20080075b4 */ /* 0x000fe20008011000 */
[----:B------:R-:W-:Y:S01]  /*1ca0*/  UISETP.NE.AND UP0, UPT, UR10, UR21, UPT ;  /* 0x000000150a00728c */ /* 0x000fe2000bf05270 */
[----:B------:R-:W-:Y:S01]  /*1cb0*/  UMOV UR4, 0x30000 ;  /* 0x0003000000047882 */ /* 0x000fe20000000000 */
[----:B------:R-:W-:Y:S01]  /*1cc0*/  UMOV UR20, UR36 ;  /* 0x0000002400147c82 */ /* 0x000fe20008000000 */
[----:B------:R-:W-:Y:S01]  /*1cd0*/  UMOV UR17, UR33 ;  /* 0x0000002100117c82 */ /* 0x000fe20008000000 */
[----:B------:R-:W-:-:S03]  /*1ce0*/  UMOV UR18, UR34 ;  /* 0x0000002200127c82 */ /* 0x000fc60008000000 */
[----:B------:R2:W-:Y:S02]  /*1cf0*/  UTMALDG.3D.MULTICAST [UR16], [UR6], UR4, desc[UR14] ;  /* 0x00000e10060073b4 */ /* 0x0005e40008011804 */
[----:B--2---:R-:W-:Y:S01]  /*1d00*/  UMOV UR6, UR21 ;  /* 0x0000001500067c82 */ /* 0x004fe20008000000 */
[----:B------:R-:W-:Y:S01]  /*1d10*/  UMOV UR4, UR5 ;  /* 0x0000000500047c82 */ /* 0x000fe20008000000 */
[----:B------:R-:W-:Y:S05]  /*1d20*/  BRA.U UP0, `(.L_x_32) ;  /* 0xfffffffd00507547 */ /* 0x000fea000b83ffff */
.L_x_26:
[----:B------:R-:W-:Y:S01]  /*1d30*/  ULEA UR4, UR5, UR13, 0x3 ;  /* 0x0000000d05047291 */ /* 0x000fe2000f8e18ff */
[----:B-1--4-:R-:W-:Y:S01]  /*1d40*/  SHF.L.U32 R0, R12, 0x1f, RZ ;  /* 0x0000001f0c007819 */ /* 0x012fe200000006ff */
[----:B------:R-:W-:Y:S01]  /*1d50*/  @!P1 SYNCS.ARRIVE.TRANS64.A1T0 RZ, [UR13+0xc8], RZ ;  /* 0x0000c8ffffff99a7 */ /* 0x000fe2000810000d */
[----:B------:R-:W-:-:S06]  /*1d60*/  UISETP.GT.AND UP0, UPT, UR41, UR40, UPT ;  /* 0x000000282900728c */ /* 0x000fcc000bf04270 */
[----:B---3--:R1:W3:Y:S03]  /*1d70*/  SYNCS.PHASECHK.TRANS64.TRYWAIT P0, [UR4+0x40], R0 ;  /* 0x00004000ff0075a7 */ /* 0x0082e60008001104 */
[----:B------:R-:W-:Y:S05]  /*1d80*/  BRA.U !UP0, `(.L_x_33) ;  /* 0x0000000108bc7547 */ /* 0x000fea000b800000 */
[----:B------:R-:W-:Y:S01]  /*1d90*/  UIADD3 UR26, UPT, UPT, UR43, UR6, URZ ;  /* 0x000000062b1a7290 */ /* 0x000fe2000fffe0ff */
[----:B------:R-:W-:-:S11]  /*1da0*/  UMOV UR4, UR5 ;  /* 0x0000000500047c82 */ /* 0x000fd60008000000 */
.L_x_39:
[----:B------:R-:W-:Y:S01]  /*1db0*/  ULEA UR9, UR4, UR13, 0x3 ;  /* 0x0000000d04097291 */ /* 0x000fe2000f8e18ff */
[----:B---3--:R-:W-:Y:S01]  /*1dc0*/  @!P3 MOV R2, 0x6000 ;  /* 0x000060000002b802 */ /* 0x008fe20000000f00 */
[----:B-1-3--:R-:W-:Y:S10]  /*1dd0*/  @P0 BRA `(.L_x_34) ;  /* 0x00000000000c0947 */ /* 0x00aff40003800000 */
[----:B------:R-:W-:-:S04]  /*1de0*/  SHF.L.U32 R3, R12, 0x1f, RZ ;  /* 0x0000001f0c037819 */ /* 0x000fc800000006ff */
[----:B------:R-:W3:Y:S02]  /*1df0*/  SYNCS.PHASECHK.TRANS64.TRYWAIT P0, [UR9+0x40], R3 ;  /* 0x00004003ff0075a7 */ /* 0x000ee40008001109 */
[----:B---3--:R-:W-:Y:S05]  /*1e00*/  @!P0 BRA `(.L_x_35) ;  /* 0x0000006800e88947 */ /* 0x008fea0003800000 */
.L_x_34:
[----:B------:R3:W-:Y:S01]  /*1e10*/  @!P3 SYNCS.ARRIVE.TRANS64 RZ, [UR9], R2 ;  /* 0x00000002ffffb9a7 */ /* 0x0007e20008000009 */
[----:B------:R-:W-:-:S04]  /*1e20*/  ULOP3.LUT UR5, UR24, 0x2, URZ, 0xfc, !UPT ;  /* 0x0000000218057892 */ /* 0x000fc8000f8efcff */
[----:B------:R-:W-:-:S09]  /*1e30*/  UISETP.NE.AND UP0, UPT, UR5, 0x2, UPT ;  /* 0x000000020500788c */ /* 0x000fd2000bf05270 */
[----:B------:R-:W-:Y:S05]  /*1e40*/  BRA.U UP0, `(.L_x_36) ;  /* 0x0000000100047547 */ /* 0x000fea000b800000 */
[----:B--2---:R-:W-:Y:S05]  /*1e50*/  BPT.TRAP 0x1 ;  /* 0x000000040000795c */ /* 0x004fea0000300000 */
.L_x_36:
[----:B------:R-:W-:Y:S04]  /*1e60*/  BSSY.RECONVERGENT B0, `(.L_x_37) ;  /* 0x0000003000007945 */ /* 0x000fe80003800200 */
[----:B------:R-:W-:Y:S05]  /*1e70*/  @P2 BRA `(.L_x_38) ;  /* 0x0000000000042947 */ /* 0x000fea0003800000 */
[----:B--2---:R-:W-:Y:S05]  /*1e80*/  BPT.TRAP 0x1 ;  /* 0x000000040000795c */ /* 0x004fea0000300000 */
.L_x_38:
[----:B--2---:R-:W-:Y:S05]  /*1e90*/  BSYNC.RECONVERGENT B0 ;  /* 0x0000000000007941 */ /* 0x004fea0003800200 */
.L_x_37:
[----:B------:R-:W-:Y:S02]  /*1ea0*/  UIADD3 UR5, UPT, UPT, UR4, 0x1, URZ ;  /* 0x0000000104057890 */ /* 0x000fe4000fffe0ff */
[----:B------:R-:W-:Y:S02]  /*1eb0*/  UIADD3 UR14, UP1, UPT, UR28, 0x80, URZ ;  /* 0x000000801c0e7890 */ /* 0x000fe4000ff3e0ff */
[----:B------:R-:W-:Y:S02]  /*1ec0*/  UISETP.NE.AND UP0, UPT, UR5, 0x8, UPT ;  /* 0x000000080500788c */ /* 0x000fe4000bf05270 */
[----:B------:R-:W-:Y:S02]  /*1ed0*/  USHF.L.U32 UR10, UR6, 0x6, URZ ;  /* 0x00000006060a7899 */ /* 0x000fe400080006ff */
[----:B------:R-:W-:Y:S02]  /*1ee0*/  USEL UR8, URZ, 0x1, UP0 ;  /* 0x00000001ff087887 */ /* 0x000fe40008000000 */
[----:B------:R-:W-:-:S02]  /*1ef0*/  USEL UR5, UR5, URZ, UP0 ;  /* 0x000000ff05057287 */ /* 0x000fc40008000000 */
[----:B------:R-:W-:Y:S02]  /*1f00*/  UIADD3 UR22, UP0, UPT, UR28, 0x180, URZ ;  /* 0x000001801c167890 */ /* 0x000fe4000ff1e0ff */
[----:B------:R-:W-:Y:S01]  /*1f10*/  LOP3.LUT R12, R12, UR8, RZ, 0x3c, !PT ;  /* 0x000000080c0c7c12 */ /* 0x000fe2000f8e3cff */
[----:B------:R-:W-:Y:S02]  /*1f20*/  ULEA UR8, UR4, UR13, 0xd ;  /* 0x0000000d04087291 */ /* 0x000fe4000f8e68ff */
[----:B------:R-:W-:Y:S01]  /*1f30*/  ULEA UR7, UR5, UR13, 0x3 ;  /* 0x0000000d05077291 */ /* 0x000fe2000f8e18ff */
[----:B-1----:R-:W-:Y:S01]  /*1f40*/  SHF.L.U32 R0, R12, 0x1f, RZ ;  /* 0x0000001f0c007819 */ /* 0x002fe200000006ff */
[----:B------:R-:W-:Y:S02]  /*1f50*/  UIADD3 UR8, UPT, UPT, UR8, 0x4400, URZ ;  /* 0x0000440008087890 */ /* 0x000fe4000fffe0ff */
[----:B------:R-:W-:Y:S02]  /*1f60*/  UIADD3.X UR15, UPT, UPT, URZ, UR29, URZ, UP1, !UPT ;  /* 0x0000001dff0f7290 */ /* 0x000fe40008ffe4ff */
[----:B------:R-:W-:-:S02]  /*1f70*/  ULEA UR16, UR4, UR25, 0xe ;  /* 0x0000001904107291 */ /* 0x000fc4000f8e70ff */
[----:B------:R-:W-:Y:S01]  /*1f80*/  UIADD3.X UR23, UPT, UPT, URZ, UR29, URZ, UP0, !UPT ;  /* 0x0000001dff177290 */ /* 0x000fe200087fe4ff */
[----:B------:R4:W1:Y:S01]  /*1f90*/  SYNCS.PHASECHK.TRANS64.TRYWAIT P0, [UR7+0x40], R0 ;  /* 0x00004000ff0075a7 */ /* 0x0008620008001107 */
[----:B------:R-:W-:Y:S01]  /*1fa0*/  UMOV UR30, 0x0 ;  /* 0x00000000001e7882 */ /* 0x000fe20000000000 */
[----:B------:R-:W-:Y:S01]  /*1fb0*/  UMOV UR31, 0x10000000 ;  /* 0x10000000001f7882 */ /* 0x000fe20000000000 */
[----:B------:R-:W-:Y:S01]  /*1fc0*/  UMOV UR11, UR35 ;  /* 0x00000023000b7c82 */ /* 0x000fe20008000000 */
[----:B------:R-:W-:Y:S01]  /*1fd0*/  UMOV UR12, UR36 ;  /* 0x00000024000c7c82 */ /* 0x000fe20008000000 */
[----:B------:R-:W-:Y:S01]  /*1fe0*/  UMOV UR7, 0x30000 ;  /* 0x0003000000077882 */ /* 0x000fe20000000000 */
[----:B------:R-:W-:Y:S01]  /*1ff0*/  UMOV UR20, UR36 ;  /* 0x0000002400147c82 */ /* 0x000fe20008000000 */
[----:B------:R-:W-:Y:S01]  /*2000*/  UMOV UR17, UR9 ;  /* 0x0000000900117c82 */ /* 0x000fe20008000000 */
[----:B------:R-:W-:Y:S01]  /*2010*/  UMOV UR18, UR10 ;  /* 0x0000000a00127c82 */ /* 0x000fe20008000000 */
[----:B------:R4:W-:Y:S01]  /*2020*/  UTMALDG.3D [UR8], [UR14], desc[UR30] ;  /* 0x00001e080e0075b4 */ /* 0x0009e20008011000 */
[----:B------:R-:W-:Y:S01]  /*2030*/  UIADD3 UR6, UPT, UPT, UR6, 0x1, URZ ;  /* 0x0000000106067890 */ /* 0x000fe2000fffe0ff */
[----:B------:R-:W-:-:S03]  /*2040*/  UMOV UR4, UR5 ;  /* 0x0000000500047c82 */ /* 0x000fc60008000000 */
[----:B------:R-:W-:Y:S01]  /*2050*/  UISETP.NE.AND UP0, UPT, UR6, UR26, UPT ;  /* 0x0000001a0600728c */ /* 0x000fe2000bf05270 */
[----:B------:R4:W-:Y:S08]  /*2060*/  UTMALDG.3D.MULTICAST [UR16], [UR22], UR7, desc[UR30] ;  /* 0x00001e10160073b4 */ /* 0x0009f00008011807 */
[----:B----4-:R-:W-:Y:S05]  /*2070*/  BRA.U UP0, `(.L_x_39) ;  /* 0xfffffffd004c7547 */ /* 0x010fea000b83ffff */
.L_x_33:
[C---:B------:R-:W-:Y:S01]  /*2080*/  LEA R3, R11.reuse, UR13, 0x3 ;  /* 0x0000000d0b037c11 */ /* 0x040fe2000f8e18ff */
[----:B------:R-:W-:Y:S01]  /*2090*/  NOP ;  /* 0x0000000000007918 */ /* 0x000fe20000000000 */
[----:B-1----:R-:W-:Y:S02]  /*20a0*/  SHF.L.U32 R0, R10, 0x1f, RZ ;  /* 0x0000001f0a007819 */ /* 0x002fe400000006ff */
[----:B------:R-:W-:Y:S02]  /*20b0*/  LEA R4, R11, UR13, 0x4 ;  /* 0x0000000d0b047c11 */ /* 0x000fe4000f8e20ff */
[----:B---3--:R-:W1:Y:S02]  /*20c0*/  SYNCS.PHASECHK.TRANS64.TRYWAIT P0, [R3+URZ+0xd0], R0 ;  /* 0x0000d000030075a7 */ /* 0x008e6400080011ff */
[----:B-1----:R-:W-:Y:S05]  /*20d0*/  @!P0 BRA `(.L_x_40) ;  /* 0x00000068004c8947 */ /* 0x002fea0003800000 */
.L_x_146:
[----:B------:R-:W3:Y:S01]  /*20e0*/  LDS.128 R4, [R4+0x160] ;  /* 0x0001600004047984 */ /* 0x000ee20000000c00 */
[----:B------:R-:W-:Y:S01]  /*20f0*/  UISETP.GE.AND UP0, UPT, UR42, 0x1, UPT ;  /* 0x000000012a00788c */ /* 0x000fe2000bf06270 */
[----:B------:R-:W-:Y:S01]  /*2100*/  @!PT LDS RZ, [RZ] ;  /* 0x00000000fffff984 */ /* 0x000fe20000000800 */
[----:B------:R-:W-:Y:S01]  /*2110*/  @!PT LDS RZ, [RZ] ;  /* 0x00000000fffff984 */ /* 0x000fe20000000800 */
[----:B------:R-:W-:Y:S01]  /*2120*/  @!PT LDS RZ, [RZ] ;  /* 0x00000000fffff984 */ /* 0x000fe20000000800 */
[----:B------:R-:W-:Y:S01]  /*2130*/  @!PT LDS RZ, [RZ] ;  /* 0x00000000fffff984 */ /* 0x000fe20000000800 */
[----:B------:R4:W-:Y:S06]  /*2140*/  MEMBAR.ALL.CTA ;  /* 0x0000000000007992 */ /* 0x0009ec0000008000 */
[----:B----4-:R-:W4:Y:S01]  /*2150*/  FENCE.VIEW.ASYNC.S ;  /* 0x00000000000073c6 */ /* 0x010f220000000000 */
[----:B---3--:R-:W-:-:S13]  /*2160*/  LOP3.LUT P0, RZ, R6, 0x1, RZ, 0xc0, !PT ;  /* 0x0000000106ff7812 */ /* 0x008fda000780c0ff */
[----:B----4-:R-:W-:Y:S01]  /*2170*/  VOTEU.ANY UP1, P0 ;  /* 0x0000000000ff7886 */ /* 0x010fe20000020100 */
[----:B------:R-:W-:-:S13]  /*2180*/  PLOP3.LUT P0, PT, PT, PT, UP1, 0x80, 0x8 ;  /* 0x000000000008781c */ /* 0x000fda0003f0f018 */
[----:B-1----:R-:W-:Y:S02]  /*2190*/  @P0 LOP3.LUT R0, R5, 0xffff, RZ, 0xc0, !PT ;  /* 0x0000ffff05000812 */ /* 0x002fe400078ec0ff */
[----:B------:R-:W-:Y:S02]  /*21a0*/  @P0 MOV R2, R4 ;  /* 0x0000000400020202 */ /* 0x000fe40000000f00 */
[----:B------:R-:W-:Y:S01]  /*21b0*/  @P0 R2UR UR6, R0 ;  /* 0x00000000000602ca */ /* 0x000fe200000e0000 */
[----:B------:R-:W-:Y:S01]  /*21c0*/  VIADD R0, R3, 0xe0 ;  /* 0x000000e003007836 */ /* 0x000fe20000000000 */
[----:B------:R-:W-:Y:S02]  /*21d0*/  @P0 SHF.R.U32.HI R4, RZ, 0x10, R5 ;  /* 0x00000010ff040819 */ /* 0x000fe40000011605 */
[----:B------:R-:W-:Y:S02]  /*21e0*/  @P0 R2UR UR7, R2 ;  /* 0x00000000020702ca */ /* 0x000fe400000e0000 */
[----:B------:R-:W-:-:S02]  /*21f0*/  PRMT R0, RZ, 0x654, R0 ;  /* 0x00000654ff007816 */ /* 0x000fc40000000000 */
[----:B------:R-:W-:Y:S02]  /*2200*/  @P0 R2UR UR4, R4 ;  /* 0x00000000040402ca */ /* 0x000fe400000e0000 */
[----:B------:R1:W-:Y:S03]  /*2210*/  SYNCS.ARRIVE.TRANS64.RED.A1T0 RZ, [R0+URZ], RZ ;  /* 0x000000ff00ff79a7 */ /* 0x0003e600081004ff */
[----:B------:R-:W-:-:S04]  /*2220*/  @UP1 UMOV UR27, UR6 ;  /* 0x00000006001b1c82 */ /* 0x000fc80008000000 */
[----:B------:R-:W-:-:S04]  /*2230*/  @UP1 UMOV UR37, UR7 ;  /* 0x0000000700251c82 */ /* 0x000fc80008000000 */
[----:B------:R-:W-:Y:S01]  /*2240*/  @UP1 UMOV UR36, UR4 ;  /* 0x0000000400241c82 */ /* 0x000fe20008000000 */
[----:B------:R-:W-:Y:S05]  /*2250*/  BRA.U !UP0, `(.L_x_41) ;  /* 0x0000000108d47547 */ /* 0x000fea000b800000 */
[----:B------:R-:W2:Y:S01]  /*2260*/  LDCU.128 UR16, c[0x0][0xb10] ;  /* 0x00016200ff1077ac */ /* 0x000ea20008000c00 */
[----:B------:R-:W3:Y:S01]  /*2270*/  LDCU UR12, c[0x0][0xb20] ;  /* 0x00016400ff0c77ac */ /* 0x000ee20008000800 */
[----:B------:R-:W4:Y:S01]  /*2280*/  LDCU UR20, c[0x0][0xb0c] ;  /* 0x00016180ff1477ac */ /* 0x000f220008000800 */
[----:B------:R-:W1:Y:S01]  /*2290*/  LDCU.64 UR8, c[0x0][0xb28] ;  /* 0x00016500ff0877ac */ /* 0x000e620008000a00 */
[----:B------:R-:W-:Y:S02]  /*22a0*/  UISETP.NE.AND UP3, UPT, UR42, 0x1, UPT ;  /* 0x000000012a00788c */ /* 0x000fe4000bf65270 */
[----:B--2---:R-:W-:Y:S02]  /*22b0*/  UIMAD.WIDE.U32 UR10, UR38, UR19, URZ ;  /* 0x00000013260a72a5 */ /* 0x004fe4000f8e00ff */
[----:B------:R-:W-:Y:S02]  /*22c0*/  UIMAD.WIDE.U32 UR6, UR39, UR16, URZ ;  /* 0x00000010270672a5 */ /* 0x000fe4000f8e00ff */
[----:B------:R-:W-:-:S02]  /*22d0*/  UISETP.NE.AND UP0, UPT, UR18, 0x1, UPT ;  /* 0x000000011200788c */ /* 0x000fc4000bf05270 */
[----:B------:R-:W-:Y:S01]  /*22e0*/  UIMAD.WIDE.U32 UR22, UR27, UR19, URZ ;  /* 0x000000131b1672a5 */ /* 0x000fe2000f8e00ff */
[----:B------:R-:W-:Y:S02]  /*22f0*/  UMOV UR10, UR11 ;  /* 0x0000000b000a7c82 */ /* 0x000fe40008000000 */
[----:B------:R-:W-:Y:S01]  /*2300*/  UMOV UR6, UR7 ;  /* 0x0000000700067c82 */ /* 0x000fe20008000000 */
[----:B---3--:R-:W-:Y:S02]  /*2310*/  USHF.R.U32.HI UR10, URZ, UR12, UR10 ;  /* 0x0000000cff0a7299 */ /* 0x008fe4000801160a */
[----:B------:R-:W-:Y:S02]  /*2320*/  USHF.R.U32.HI UR7, URZ, UR17, UR6 ;  /* 0x00000011ff077299 */ /* 0x000fe40008011606 */
[----:B----4-:R-:W-:Y:S02]  /*2330*/  UISETP.NE.AND UP2, UPT, UR20, 0x1, UPT ;  /* 0x000000011400788c */ /* 0x010fe4000bf45270 */
[----:B------:R-:W-:-:S02]  /*2340*/  USEL UR6, UR38, UR10, !UP0 ;  /* 0x0000000a26067287 */ /* 0x000fc4000c000000 */
[----:B------:R-:W-:Y:S02]  /*2350*/  USEL UR7, UR39, UR7, !UP2 ;  /* 0x0000000727077287 */ /* 0x000fe4000d000000 */
[----:B-1----:R-:W-:Y:S01]  /*2360*/  UIMAD.WIDE.U32 UR10, UR6, UR8, URZ ;  /* 0x00000008060a72a5 */ /* 0x002fe2000f8e00ff */
[----:B------:R-:W-:Y:S01]  /*2370*/  UMOV UR4, UR23 ;  /* 0x0000001700047c82 */ /* 0x000fe20008000000 */
[----:B------:R-:W-:Y:S02]  /*2380*/  UIMAD.WIDE.U32 UR14, UR37, UR16, URZ ;  /* 0x00000010250e72a5 */ /* 0x000fe4000f8e00ff */
[----:B------:R-:W-:-:S03]  /*2390*/  UIMAD.WIDE.U32 UR22, UR7, UR8, URZ ;  /* 0x00000008071672a5 */ /* 0x000fc6000f8e00ff */
[----:B------:R-:W-:Y:S01]  /*23a0*/  UMOV UR10, UR11 ;  /* 0x0000000b000a7c82 */ /* 0x000fe20008000000 */
[----:B------:R-:W-:Y:S02]  /*23b0*/  USHF.R.U32.HI UR4, URZ, UR12, UR4 ;  /* 0x0000000cff047299 */ /* 0x000fe40008011604 */
[----:B------:R-:W-:Y:S01]  /*23c0*/  @UP3 USHF.R.U32.HI UR6, URZ, UR9, UR10 ;  /* 0x00000009ff063299 */ /* 0x000fe2000801160a */
[----:B------:R-:W-:Y:S01]  /*23d0*/  UMOV UR14, UR15 ;  /* 0x0000000f000e7c82 */ /* 0x000fe20008000000 */
[----:B------:R-:W-:Y:S01]  /*23e0*/  UMOV UR22, UR23 ;  /* 0x0000001700167c82 */ /* 0x000fe20008000000 */
[----:B------:R-:W-:Y:S02]  /*23f0*/  USHF.R.U32.HI UR17, URZ, UR17, UR14 ;  /* 0x00000011ff117299 */ /* 0x000fe4000801160e */
[----:B------:R-:W-:Y:S02]  /*2400*/  USEL UR4, UR27, UR4, !UP0 ;  /* 0x000000041b047287 */ /* 0x000fe4000c000000 */
[----:B------:R-:W-:-:S02]  /*2410*/  @UP3 USHF.R.U32.HI UR7, URZ, UR9, UR22 ;  /* 0x00000009ff073299 */ /* 0x000fc40008011616 */
[----:B------:R-:W-:Y:S02]  /*2420*/  UIMAD UR10, UR42, UR6, URZ ;  /* 0x000000062a0a72a4 */ /* 0x000fe4000f8e02ff */
[----:B------:R-:W-:Y:S02]  /*2430*/  USEL UR6, UR37, UR17, !UP2 ;  /* 0x0000001125067287 */ /* 0x000fe4000d000000 */
[----:B------:R-:W-:Y:S02]  /*2440*/  UIMAD UR12, UR42, UR7, URZ ;  /* 0x000000072a0c72a4 */ /* 0x000fe4000f8e02ff */
[----:B------:R-:W-:Y:S02]  /*2450*/  UISETP.GE.AND UP0, UPT, UR4, UR10, UPT ;  /* 0x0000000a0400728c */ /* 0x000fe4000bf06270 */
[----:B------:R-:W-:Y:S02]  /*2460*/  UIMAD.WIDE.U32 UR10, UR4, UR8, URZ ;  /* 0x00000008040a72a5 */ /* 0x000fe4000f8e00ff */
[----:B------:R-:W-:-:S02]  /*2470*/  UISETP.GE.OR UP0, UPT, UR6, UR12, UP0 ;  /* 0x0000000c0600728c */ /* 0x000fc40008706670 */
[----:B------:R-:W-:Y:S02]  /*2480*/  UIMAD.WIDE.U32 UR14, UR6, UR8, URZ ;  /* 0x00000008060e72a5 */ /* 0x000fe4000f8e00ff */
[----:B------:R-:W-:Y:S01]  /*2490*/  UIADD3 UR12, UPT, UPT, -UR6, URZ, URZ ;  /* 0x000000ff060c7290 */ /* 0x000fe2000fffe1ff */
[----:B------:R-:W-:Y:S01]  /*24a0*/  UMOV UR10, UR11 ;  /* 0x0000000b000a7c82 */ /* 0x000fe20008000000 */
[----:B------:R-:W-:Y:S02]  /*24b0*/  UIADD3 UR11, UPT, UPT, -UR4, URZ, URZ ;  /* 0x000000ff040b7290 */ /* 0x000fe4000fffe1ff */
[----:B------:R-:W-:-:S03]  /*24c0*/  USHF.R.U32.HI UR10, URZ, UR9, UR10 ;  /* 0x00000009ff0a7299 */ /* 0x000fc6000801160a */
[----:B------:R-:W-:Y:S01]  /*24d0*/  @!UP0 UMOV UR8, UR15 ;  /* 0x0000000f00088c82 */ /* 0x000fe20008000000 */
[----:B------:R-:W-:Y:S02]  /*24e0*/  UIMAD UR11, UR18, UR11, UR27 ;  /* 0x0000000b120b72a4 */ /* 0x000fe4000f8e021b */
[----:B------:R-:W-:Y:S02]  /*24f0*/  USEL UR10, UR4, UR10, !UP3 ;  /* 0x0000000a040a7287 */ /* 0x000fe4000d800000 */
[----:B------:R-:W-:Y:S02]  /*2500*/  @!UP0 USHF.R.U32.HI UR8, URZ, UR9, UR8 ;  /* 0x00000009ff088299 */ /* 0x000fe40008011608 */
[----:B------:R-:W-:Y:S02]  /*2510*/  UIADD3 UR9, UPT, UPT, -UR10, URZ, URZ ;  /* 0x000000ff0a097290 */ /* 0x000fe4000fffe1ff */
[----:B------:R-:W-:Y:S02]  /*2520*/  @!UP0 USEL UR8, UR6, UR8, !UP3 ;  /* 0x0000000806088287 */ /* 0x000fe4000d800000 */
[----:B------:R-:W-:-:S02]  /*2530*/  UIMAD UR9, UR42, UR9, UR4 ;  /* 0x000000092a0972a4 */ /* 0x000fc4000f8e0204 */
[----:B------:R-:W-:Y:S02]  /*2540*/  @!UP0 UIADD3 UR10, UPT, UPT, UR10, -UR8, URZ ;  /* 0x800000080a0a8290 */ /* 0x000fe4000fffe0ff */
[----:B------:R-:W-:Y:S02]  /*2550*/  @!UP0 UIMAD UR8, UR9, UR7, UR8 ;  /* 0x00000007090882a4 */ /* 0x000fe4000f8e0208 */
[----:B------:R-:W-:Y:S02]  /*2560*/  @!UP0 UIMAD UR4, UR42, UR10, UR6 ;  /* 0x0000000a2a0482a4 */ /* 0x000fe4000f8e0206 */
[----:B------:R-:W-:Y:S02]  /*2570*/  UIMAD UR7, UR20, UR12, UR37 ;  /* 0x0000000c140772a4 */ /* 0x000fe4000f8e0225 */
[----:B------:R-:W-:Y:S01]  /*2580*/  UIMAD UR27, UR4, UR18, UR11 ;  /* 0x00000012041b72a4 */ /* 0x000fe2000f8e020b */
[----:B------:R-:W-:Y:S02]  /*2590*/  @!UP0 UMOV UR6, UR8 ;  /* 0x0000000800068c82 */ /* 0x000fe40008000000 */
[----:B------:R-:W-:-:S12]  /*25a0*/  UIMAD UR37, UR6, UR20, UR7 ;  /* 0x00000014062572a4 */ /* 0x000fd8000f8e0207 */
.L_x_41:
[----:B------:R-:W3:Y:S02]  /*25b0*/  LDCU UR4, c[0x0][0xb30] ;  /* 0x00016600ff0477ac */ /* 0x000ee40008000800 */
[----:B---3--:R-:W-:-:S09]  /*25c0*/  UISETP.NE.AND UP0, UPT, UR4, 0x1, UPT ;  /* 0x000000010400788c */ /* 0x008fd2000bf05270 */
[----:B------:R-:W-:Y:S05]  /*25d0*/  BRA.U UP0, `(.L_x_42) ;  /* 0x0000000100447547 */ /* 0x000fea000b800000 */
[----:B------:R-:W3:Y:S01]  /*25e0*/  LDCU.128 UR16, c[0x0][0xb10] ;  /* 0x00016200ff1077ac */ /* 0x000ee20008000c00 */
[----:B------:R-:W4:Y:S01]  /*25f0*/  LDCU UR10, c[0x0][0xb0c] ;  /* 0x00016180ff0a77ac */ /* 0x000f220008000800 */
[----:B------:R-:W1:Y:S01]  /*2600*/  LDCU UR11, c[0x0][0xb20] ;  /* 0x00016400ff0b77ac */ /* 0x000e620008000800 */
[----:B---3--:R-:W-:Y:S02]  /*2610*/  UIMAD.WIDE.U32 UR8, UR37, UR16, URZ ;  /* 0x00000010250872a5 */ /* 0x008fe4000f8e00ff */
[----:B------:R-:W-:Y:S02]  /*2620*/  UIMAD.WIDE.U32 UR6, UR27, UR19, URZ ;  /* 0x000000131b0672a5 */ /* 0x000fe4000f8e00ff */
[----:B----4-:R-:W-:Y:S02]  /*2630*/  UISETP.NE.AND UP2, UPT, UR10, 0x1, UPT ;  /* 0x000000010a00788c */ /* 0x010fe4000bf45270 */
[----:B------:R-:W-:Y:S01]  /*2640*/  UISETP.NE.AND UP0, UPT, UR18, 0x1, UPT ;  /* 0x000000011200788c */ /* 0x000fe2000bf05270 */
[----:B------:R-:W-:-:S02]  /*2650*/  UMOV UR8, UR9 ;  /* 0x0000000900087c82 */ /* 0x000fc40008000000 */
[----:B------:R-:W-:Y:S01]  /*2660*/  UMOV UR4, UR7 ;  /* 0x0000000700047c82 */ /* 0x000fe20008000000 */
[----:B------:R-:W-:Y:S02]  /*2670*/  USHF.R.U32.HI UR17, URZ, UR17, UR8 ;  /* 0x00000011ff117299 */ /* 0x000fe40008011608 */
[----:B-1----:R-:W-:Y:S02]  /*2680*/  USHF.R.U32.HI UR4, URZ, UR11, UR4 ;  /* 0x0000000bff047299 */ /* 0x002fe40008011604 */
[----:B------:R-:W-:Y:S02]  /*2690*/  USEL UR6, UR37, UR17, !UP2 ;  /* 0x0000001125067287 */ /* 0x000fe4000d000000 */
[----:B------:R-:W-:-:S04]  /*26a0*/  USEL UR4, UR27, UR4, !UP0 ;  /* 0x000000041b047287 */ /* 0x000fc8000c000000 */
[----:B------:R-:W-:Y:S02]  /*26b0*/  UIADD3 UR7, UPT, UPT, UR6, -UR4, URZ ;  /* 0x8000000406077290 */ /* 0x000fe4000fffe0ff */
[----:B------:R-:W-:Y:S02]  /*26c0*/  UIADD3 UR4, UPT, UPT, -UR6, UR4, URZ ;  /* 0x0000000406047290 */ /* 0x000fe4000fffe1ff */
[----:B------:R-:W-:Y:S02]  /*26d0*/  UIMAD UR27, UR7, UR18, UR27 ;  /* 0x00000012071b72a4 */ /* 0x000fe4000f8e021b */
[----:B------:R-:W-:-:S12]  /*26e0*/  UIMAD UR37, UR4, UR10, UR37 ;  /* 0x0000000a042572a4 */ /* 0x000fd8000f8e0225 */
.L_x_42:
[----:B------:R-:W-:Y:S01]  /*26f0*/  VIADD R11, R11, 0x1 ;  /* 0x000000010b0b7836 */ /* 0x000fe20000000000 */
[----:B------:R-:W-:Y:S02]  /*2700*/  R2UR UR6, R48 ;  /* 0x00000000300672ca */ /* 0x000fe400000e0000 */
[----:B------:R-:W-:Y:S02]  /*2710*/  R2UR UR4, R47 ;  /* 0x000000002f0472ca */ /* 0x000fe400000e0000 */
[C---:B------:R-:W-:Y:S02]  /*2720*/  ISETP.NE.AND P0, PT, R11.reuse, 0x2, PT ;  /* 0x000000020b00780c */ /* 0x040fe40003f05270 */
[----:B------:R-:W-:Y:S02]  /*2730*/  PLOP3.LUT P1, PT, PT, PT, PT, 0x80, 0x8 ;  /* 0x000000000008781c */ /* 0x000fe40003f2f070 */
[----:B-1----:R-:W-:Y:S02]  /*2740*/  SEL R0, RZ, 0x1, P0 ;  /* 0x00000001ff007807 */ /* 0x002fe40000000000 */
[----:B------:R-:W-:-:S02]  /*2750*/  SEL R11, R11, RZ, P0 ;  /* 0x000000ff0b0b7207 */ /* 0x000fc40000000000 */
[----:B------:R-:W-:Y:S01]  /*2760*/  LOP3.LUT R10, R10, R0, RZ, 0x3c, !PT ;  /* 0x000000000a0a7212 */ /* 0x000fe200078e3cff */
[----:B------:R-:W-:Y:S02]  /*2770*/  UIADD3 UR30, UPT, UPT, UR37, UR6, URZ ;  /* 0x00000006251e7290 */ /* 0x000fe4000fffe0ff */
[----:B------:R-:W-:Y:S01]  /*2780*/  UIADD3 UR31, UPT, UPT, UR27, UR4, URZ ;  /* 0x000000041b1f7290 */ /* 0x000fe2000fffe0ff */
[----:B------:R-:W-:Y:S11]  /*2790*/  BRA.U UP1, `(.L_x_43) ;  /* 0xfffffff101587547 */ /* 0x000ff6000b83ffff */
[----:B------:R-:W-:Y:S01]  /*27a0*/  UIADD3 UR13, UPT, UPT, UR13, 0x40, URZ ;  /* 0x000000400d0d7890 */ /* 0x000fe2000fffe0ff */
[----:B------:R-:W-:-:S03]  /*27b0*/  SHF.L.U32 R2, R12, 0x1f, RZ ;  /* 0x0000001f0c027819 */ /* 0x000fc600000006ff */
[----:B------:R-:W-:-:S09]  /*27c0*/  ULEA UR4, UR5, UR13, 0x3 ;  /* 0x0000000d05047291 */ /* 0x000fd2000f8e18ff */
[----:B------:R-:W1:Y:S02]  /*27d0*/  SYNCS.PHASECHK.TRANS64.TRYWAIT P0, [UR4], R2 ;  /* 0x00000002ff0075a7 */ /* 0x000e640008001104 */
[----:B-1----:R-:W-:Y:S05]  /*27e0*/  @!P0 BRA `(.L_x_44) ;  /* 0x00000060009c8947 */ /* 0x002fea0003800000 */
.L_x_148:
[----:B------:R-:W-:-:S04]  /*27f0*/  UIADD3 UR4, UPT, UPT, UR5, 0x1, URZ ;  /* 0x0000000105047890 */ /* 0x000fc8000fffe0ff */
[----:B------:R-:W-:-:S04]  /*2800*/  UISETP.NE.AND UP0, UPT, UR4, 0x8, UPT ;  /* 0x000000080400788c */ /* 0x000fc8000bf05270 */
[----:B------:R-:W-:Y:S02]  /*2810*/  USEL UR6, URZ, 0x1, UP0 ;  /* 0x00000001ff067887 */ /* 0x000fe40008000000 */
[----:B------:R-:W-:-:S04]  /*2820*/  USEL UR4, UR4, URZ, UP0 ;  /* 0x000000ff04047287 */ /* 0x000fc80008000000 */
[----:B------:R-:W-:Y:S01]  /*2830*/  ULEA UR5, UR4, UR13, 0x3 ;  /* 0x0000000d04057291 */ /* 0x000fe2000f8e18ff */
[----:B-1----:R-:W-:-:S04]  /*2840*/  LOP3.LUT R2, R12, UR6, RZ, 0x3c, !PT ;  /* 0x000000060c027c12 */ /* 0x002fc8000f8e3cff */
[----:B------:R-:W-:-:S04]  /*2850*/  SHF.L.U32 R3, R2, 0x1f, RZ ;  /* 0x0000001f02037819 */ /* 0x000fc800000006ff */
[----:B------:R-:W1:Y:S02]  /*2860*/  SYNCS.PHASECHK.TRANS64.TRYWAIT P0, [UR5], R3 ;  /* 0x00000003ff0075a7 */ /* 0x000e640008001105 */
[----:B-1----:R-:W-:Y:S05]  /*2870*/  @!P0 BRA `(.L_x_45) ;  /* 0x0000006000908947 */ /* 0x002fea0003800000 */
.L_x_150:
[----:B------:R-:W-:-:S04]  /*2880*/  UIADD3 UR4, UPT, UPT, UR4, 0x1, URZ ;  /* 0x0000000104047890 */ /* 0x000fc8000fffe0ff */
[----:B------:R-:W-:-:S04]  /*2890*/  UISETP.NE.AND UP0, UPT, UR4, 0x8, UPT ;  /* 0x000000080400788c */ /* 0x000fc8000bf05270 */
[----:B------:R-:W-:Y:S02]  /*28a0*/  USEL UR6, URZ, 0x1, UP0 ;  /* 0x00000001ff067887 */ /* 0x000fe40008000000 */
[----:B------:R-:W-:-:S04]  /*28b0*/  USEL UR4, UR4, URZ, UP0 ;  /* 0x000000ff04047287 */ /* 0x000fc80008000000 */
[----:B------:R-:W-:Y:S01]  /*28c0*/  ULEA UR5, UR4, UR13, 0x3 ;  /* 0x0000000d04057291 */ /* 0x000fe2000f8e18ff */
[----:B------:R-:W-:-:S04]  /*28d0*/  LOP3.LUT R2, R2, UR6, RZ, 0x3c, !PT ;  /* 0x0000000602027c12 */ /* 0x000fc8000f8e3cff */
[----:B-1----:R-:W-:-:S04]  /*28e0*/  SHF.L.U32 R3, R2, 0x1f, RZ ;  /* 0x0000001f02037819 */ /* 0x002fc800000006ff */
[----:B------:R-:W1:Y:S02]  /*28f0*/  SYNCS.PHASECHK.TRANS64.TRYWAIT P0, [UR5], R3 ;  /* 0x00000003ff0075a7 */ /* 0x000e640008001105 */
[----:B-1----:R-:W-:Y:S05]  /*2900*/  @!P0 BRA `(.L_x_46) ;  /* 0x0000006000848947 */ /* 0x002fea0003800000 */
.L_x_152:
        /* <DEDUP_REMOVED lines=9> */
.L_x_154:
        /* <DEDUP_REMOVED lines=9> */
.L_x_156:
        /* <DEDUP_REMOVED lines=9> */
.L_x_158:
        /* <DEDUP_REMOVED lines=9> */
.L_x_160:
[----:B------:R-:W-:-:S04]  /*2b50*/  UIADD3 UR4, UPT, UPT, UR4, 0x1, URZ ;  /* 0x0000000104047890 */ /* 0x000fc8000fffe0ff */
[----:B------:R-:W-:-:S04]  /*2b60*/  UISETP.NE.AND UP0, UPT, UR4, 0x8, UPT ;  /* 0x000000080400788c */ /* 0x000fc8000bf05270 */
[----:B------:R-:W-:Y:S02]  /*2b70*/  USEL UR5, URZ, 0x1, UP0 ;  /* 0x00000001ff057887 */ /* 0x000fe40008000000 */
[----:B------:R-:W-:-:S04]  /*2b80*/  USEL UR4, UR4, URZ, UP0 ;  /* 0x000000ff04047287 */ /* 0x000fc80008000000 */
[----:B------:R-:W-:Y:S01]  /*2b90*/  ULEA UR4, UR4, UR13, 0x3 ;  /* 0x0000000d04047291 */ /* 0x000fe2000f8e18ff */
[----:B------:R-:W-:-:S04]  /*2ba0*/  LOP3.LUT R2, R2, UR5, RZ, 0x3c, !PT ;  /* 0x0000000502027c12 */ /* 0x000fc8000f8e3cff */
[----:B------:R-:W-:Y:S01]  /*2bb0*/  SHF.L.U32 R2, R2, 0x1f, RZ ;  /* 0x0000001f02027819 */ /* 0x000fe200000006ff */
[----:B-1----:R-:W-:-:S07]  /*2bc0*/  IMAD.U32 R0, RZ, RZ, UR4 ;  /* 0x00000004ff007e24 */ /* 0x002fce000f8e00ff */
.L_x_51:
[----:B-1----:R1:W3:Y:S02]  /*2bd0*/  SYNCS.PHASECHK.TRANS64.TRYWAIT P0, [R0+URZ], R2 ;  /* 0x00000002000075a7 */ /* 0x0022e400080011ff */
[----:B---3--:R-:W-:Y:S05]  /*2be0*/  @!P0 NANOSLEEP.SYNCS 0x989680 ;  /* 0x009896800000895d */ /* 0x008fea0003900000 */
[----:B------:R-:W3:Y:S02]  /*2bf0*/  @!P0 SYNCS.PHASECHK.TRANS64 P0, [R0+URZ], R2 ;  /* 0x00000002000085a7 */ /* 0x000ee400080010ff */
[----:B--23--:R-:W-:Y:S05]  /*2c00*/  @P0 EXIT ;  /* 0x000000000000094d */ /* 0x00cfea0003800000 */
[----:B------:R-:W-:Y:S05]  /*2c10*/  BRA `(.L_x_51) ;  /* 0xfffffffc00ec7947 */ /* 0x000fea000383ffff */
.L_x_23:
[----:B------:R-:W2:Y:S02]  /*2c20*/  S2UR UR4, SR_CgaCtaId ;  /* 0x00000000000479c3 */ /* 0x000ea40000008800 */
[----:B--2---:R-:W-:-:S04]  /*2c30*/  UISETP.NE.AND UP0, UPT, UR4, URZ, UPT ;  /* 0x000000ff0400728c */ /* 0x004fc8000bf05270 */
[----:B------:R-:W-:-:S09]  /*2c40*/  UISETP.NE.OR UP0, UPT, UR18, 0x1, UP0 ;  /* 0x000000011200788c */ /* 0x000fd20008705670 */
[----:B------:R-:W-:Y:S05]  /*2c50*/  BRA.U UP0, `(.L_x_52) ;  /* 0x00000005004c7547 */ /* 0x000fea000b800000 */
[----:B------:R-:W2:Y:S01]  /*2c60*/  S2UR UR5, SR_CgaCtaId ;  /* 0x00000000000579c3 */ /* 0x000ea20000008800 */
[----:B------:R-:W-:Y:S01]  /*2c70*/  UMOV UR4, 0x400 ;  /* 0x0000040000047882 */ /* 0x000fe20000000000 */
[----:B------:R-:W-:Y:S01]  /*2c80*/  ISETP.GE.U32.AND P2, PT, R0, 0x2, PT ;  /* 0x000000020000780c */ /* 0x000fe20003f46070 */
[----:B------:R-:W-:Y:S01]  /*2c90*/  IMAD.MOV.U32 R12, RZ, RZ, 0x1 ;  /* 0x00000001ff0c7424 */ /* 0x000fe200078e00ff */
[----:B------:R-:W-:Y:S02]  /*2ca0*/  CS2R R10, SRZ ;  /* 0x00000000000a7805 */ /* 0x000fe4000001ff00 */
[----:B------:R-:W-:Y:S01]  /*2cb0*/  CS2R R8, SRZ ;  /* 0x0000000000087805 */ /* 0x000fe2000001ff00 */
[----:B--2---:R-:W-:-:S03]  /*2cc0*/  ULEA UR6, UR5, UR4, 0x18 ;  /* 0x0000000405067291 */ /* 0x004fc6000f8ec0ff */
[----:B------:R-:W-:-:S09]  /*2cd0*/  UMOV UR5, URZ ;  /* 0x000000ff00057c82 */ /* 0x000fd20008000000 */
.L_x_56:
[----:B------:R-:W-:Y:S02]  /*2ce0*/  LEA R2, R8, UR6, 0x3 ;  /* 0x0000000608027c11 */ /* 0x000fe4000f8e18ff */
[----:B------:R-:W-:-:S03]  /*2cf0*/  SHF.L.U32 R4, R9, 0x1f, RZ ;  /* 0x0000001f09047819 */ /* 0x000fc600000006ff */
[----:B------:R-:W-:Y:S01]  /*2d00*/  VIADD R5, R2, 0x140 ;  /* 0x0000014002057836 */ /* 0x000fe20000000000 */
[----:B------:R-:W2:Y:S02]  /*2d10*/  SYNCS.PHASECHK.TRANS64.TRYWAIT P0, [R2+URZ+0x130], R4 ;  /* 0x00013004020075a7 */ /* 0x000ea400080011ff */
[----:B--2---:R-:W-:Y:S05]  /*2d20*/  @!P0 BRA `(.L_x_53) ;  /* 0x0000005c00f48947 */ /* 0x004fea0003800000 */
.L_x_161:
[----:B------:R-:W-:Y:S01]  /*2d30*/  ULEA UR4, UR5, UR6, 0x3 ;  /* 0x0000000605047291 */ /* 0x000fe2000f8e18ff */
[----:B--2---:R-:W-:Y:S01]  /*2d40*/  PRMT R2, RZ, 0x654, R5 ;  /* 0x00000654ff027816 */ /* 0x004fe20000000005 */
[----:B------:R-:W-:Y:S01]  /*2d50*/  @!P2 IMAD.MOV.U32 R4, RZ, RZ, 0x10 ;  /* 0x00000010ff04a424 */ /* 0x000fe200078e00ff */
[----:B------:R-:W-:Y:S01]  /*2d60*/  SHF.L.U32 R5, R12, 0x1f, RZ ;  /* 0x0000001f0c057819 */ /* 0x000fe200000006ff */
[----:B------:R-:W-:Y:S01]  /*2d70*/  UIADD3 UR7, UPT, UPT, UR4, 0xd0, URZ ;  /* 0x000000d004077890 */ /* 0x000fe2000fffe0ff */
[----:B------:R2:W-:Y:S05]  /*2d80*/  SYNCS.ARRIVE.TRANS64.RED.A1T0 RZ, [R2+URZ], RZ ;  /* 0x000000ff02ff79a7 */ /* 0x0005ea00081004ff */
[----:B------:R-:W-:Y:S01]  /*2d90*/  IMAD.U32 R6, RZ, RZ, UR7 ;  /* 0x00000007ff067e24 */ /* 0x000fe2000f8e00ff */
[----:B------:R-:W3:Y:S04]  /*2da0*/  SYNCS.PHASECHK.TRANS64.TRYWAIT P0, [UR4+0xe0], R5 ;  /* 0x0000e005ff0075a7 */ /* 0x000ee80008001104 */
[----:B------:R-:W-:Y:S01]  /*2db0*/  PRMT R6, R0, 0x654, R6 ;  /* 0x0000065400067816 */ /* 0x000fe20000000006 */
[----:B--23--:R-:W-:Y:S06]  /*2dc0*/  @!P0 BRA `(.L_x_54) ;  /* 0x0000005c00e08947 */ /* 0x00cfec0003800000 */
.L_x_163:
[----:B------:R-:W-:Y:S01]  /*2dd0*/  ULEA UR8, UR5, UR6, 0x4 ;  /* 0x0000000605087291 */ /* 0x000fe2000f8e20ff */
[----:B------:R-:W-:Y:S01]  /*2de0*/  SEL R3, R6, R3, !P2 ;  /* 0x0000000306037207 */ /* 0x000fe20005000000 */
[----:B------:R-:W-:Y:S01]  /*2df0*/  UIADD3 UR9, UPT, UPT, UR4, 0xd0, URZ ;  /* 0x000000d004097890 */ /* 0x000fe2000fffe0ff */
[----:B--2---:R-:W-:Y:S01]  /*2e00*/  LEA R2, R11, UR6, 0x3 ;  /* 0x000000060b027c11 */ /* 0x004fe2000f8e18ff */
[----:B------:R-:W-:Y:S01]  /*2e10*/  UIADD3 UR8, UPT, UPT, UR8, 0x160, URZ ;  /* 0x0000016008087890 */ /* 0x000fe2000fffe0ff */
[----:B------:R2:W-:Y:S01]  /*2e20*/  @!P2 SYNCS.ARRIVE.TRANS64.RED RZ, [R3+URZ], R4 ;  /* 0x0000000403ffa9a7 */ /* 0x0005e200080004ff */
[----:B------:R-:W-:Y:S01]  /*2e30*/  UIADD3 UR4, UPT, UPT, UR5, 0x1, URZ ;  /* 0x0000000105047890 */ /* 0x000fe2000fffe0ff */
[----:B------:R-:W-:-:S03]  /*2e40*/  VIADD R8, R8, 0x1 ;  /* 0x0000000108087836 */ /* 0x000fc60000000000 */
[----:B------:R-:W-:Y:S02]  /*2e50*/  UISETP.NE.AND UP0, UPT, UR4, 0x2, UPT ;  /* 0x000000020400788c */ /* 0x000fe4000bf05270 */
[----:B------:R-:W-:Y:S01]  /*2e60*/  ISETP.NE.AND P0, PT, R8, 0x2, PT ;  /* 0x000000020800780c */ /* 0x000fe20003f05270 */
[----:B------:R-:W-:Y:S06]  /*2e70*/  UGETNEXTWORKID.BROADCAST [UR8], [UR9] ;  /* 0x00000000080073ca */ /* 0x000fec0008000100 */
[----:B------:R-:W-:Y:S02]  /*2e80*/  USEL UR7, URZ, 0x1, UP0 ;  /* 0x00000001ff077887 */ /* 0x000fe40008000000 */
[----:B------:R-:W-:-:S04]  /*2e90*/  USEL UR5, UR4, URZ, UP0 ;  /* 0x000000ff04057287 */ /* 0x000fc80008000000 */
[----:B------:R-:W-:Y:S02]  /*2ea0*/  LOP3.LUT R12, R12, UR7, RZ, 0x3c, !PT ;  /* 0x000000070c0c7c12 */ /* 0x000fe4000f8e3cff */
[----:B--2---:R-:W-:-:S04]  /*2eb0*/  SHF.L.U32 R4, R10, 0x1f, RZ ;  /* 0x0000001f0a047819 */ /* 0x004fc800000006ff */
[----:B------:R-:W2:Y:S02]  /*2ec0*/  SYNCS.PHASECHK.TRANS64.TRYWAIT P1, [R2+URZ+0xd0], R4 ;  /* 0x0000d004020075a7 */ /* 0x000ea400080211ff */
[----:B--2---:R-:W-:Y:S05]  /*2ed0*/  @!P1 BRA `(.L_x_55) ;  /* 0x0000005c00b49947 */ /* 0x004fea0003800000 */
.L_x_164:
[C---:B--2---:R-:W-:Y:S01]  /*2ee0*/  LEA R4, R11.reuse, UR6, 0x4 ;  /* 0x000000060b047c11 */ /* 0x044fe2000f8e20ff */
[----:B------:R-:W-:Y:S01]  /*2ef0*/  VIADD R2, R2, 0xe0 ;  /* 0x000000e002027836 */ /* 0x000fe20000000000 */
[----:B------:R-:W-:Y:S01]  /*2f00*/  SEL R8, R8, RZ, P0 ;  /* 0x000000ff08087207 */ /* 0x000fe20000000000 */
[----:B------:R-:W-:-:S03]  /*2f10*/  VIADD R11, R11, 0x1 ;  /* 0x000000010b0b7836 */ /* 0x000fc60000000000 */
[----:B------:R-:W2:Y:S01]  /*2f20*/  LDS.128 R4, [R4+0x160] ;  /* 0x0001600004047984 */ /* 0x000ea20000000c00 */
[----:B------:R-:W-:Y:S02]  /*2f30*/  PRMT R2, RZ, 0x654, R2 ;  /* 0x00000654ff027816 */ /* 0x000fe40000000002 */
[C---:B------:R-:W-:Y:S01]  /*2f40*/  ISETP.NE.AND P1, PT, R11.reuse, 0x2, PT ;  /* 0x000000020b00780c */ /* 0x040fe20003f25270 */
[----:B------:R-:W-:Y:S01]  /*2f50*/  @!PT LDS RZ, [RZ] ;  /* 0x00000000fffff984 */ /* 0x000fe20000000800 */
[----:B------:R-:W-:Y:S01]  /*2f60*/  @!PT LDS RZ, [RZ] ;  /* 0x00000000fffff984 */ /* 0x000fe20000000800 */
[----:B------:R-:W-:Y:S01]  /*2f70*/  @!PT LDS RZ, [RZ] ;  /* 0x00000000fffff984 */ /* 0x000fe20000000800 */
[----:B------:R-:W-:Y:S01]  /*2f80*/  @!PT LDS RZ, [RZ] ;  /* 0x00000000fffff984 */ /* 0x000fe20000000800 */
[----:B------:R3:W-:Y:S06]  /*2f90*/  MEMBAR.ALL.CTA ;  /* 0x0000000000007992 */ /* 0x0007ec0000008000 */
[----:B---3--:R-:W3:Y:S01]  /*2fa0*/  FENCE.VIEW.ASYNC.S ;  /* 0x00000000000073c6 */ /* 0x008ee20000000000 */
[----:B------:R-:W-:Y:S01]  /*2fb0*/  SEL R11, R11, RZ, P1 ;  /* 0x000000ff0b0b7207 */ /* 0x000fe20000800000 */
[----:B---3--:R3:W-:Y:S01]  /*2fc0*/  SYNCS.ARRIVE.TRANS64.RED.A1T0 RZ, [R2+URZ], RZ ;  /* 0x000000ff02ff79a7 */ /* 0x0087e200081004ff */
[----:B--2---:R-:W-:-:S02]  /*2fd0*/  LOP3.LUT P3, RZ, R6, 0x1, RZ, 0xc0, !PT ;  /* 0x0000000106ff7812 */ /* 0x004fc4000786c0ff */
[----:B------:R-:W-:-:S04]  /*2fe0*/  SEL R4, RZ, 0x1, P1 ;  /* 0x00000001ff047807 */ /* 0x000fc80000800000 */
[----:B------:R-:W-:Y:S02]  /*2ff0*/  LOP3.LUT R10, R10, R4, RZ, 0x3c, !PT ;  /* 0x000000040a0a7212 */ /* 0x000fe400078e3cff */
[----:B---3--:R-:W-:-:S04]  /*3000*/  SEL R2, RZ, 0x1, P0 ;  /* 0x00000001ff027807 */ /* 0x008fc80000000000 */
[----:B------:R-:W-:Y:S01]  /*3010*/  LOP3.LUT R9, R9, R2, RZ, 0x3c, !PT ;  /* 0x0000000209097212 */ /* 0x000fe200078e3cff */
[----:B------:R-:W-:Y:S06]  /*3020*/  @P3 BRA `(.L_x_56) ;  /* 0xfffffffc002c3947 */ /* 0x000fec000383ffff */
[----:B------:R-:W-:Y:S01]  /*3030*/  ULEA UR4, UR5, UR6, 0x3 ;  /* 0x0000000605047291 */ /* 0x000fe2000f8e18ff */
[----:B------:R-:W-:-:S08]  /*3040*/  SHF.L.U32 R2, R12, 0x1f, RZ ;  /* 0x0000001f0c027819 */ /* 0x000fd000000006ff */
[----:B------:R-:W2:Y:S02]  /*3050*/  SYNCS.PHASECHK.TRANS64 P0, [UR4+0xe0], R2 ;  /* 0x0000e002ff0075a7 */ /* 0x000ea40008001004 */
[----:B--2---:R-:W-:Y:S05]  /*3060*/  @P0 BRA `(.L_x_57) ;  /* 0x0000000000080947 */ /* 0x004fea0003800000 */
[----:B------:R-:W2:Y:S02]  /*3070*/  SYNCS.PHASECHK.TRANS64.TRYWAIT P0, [UR4+0xe0], R2 ;  /* 0x0000e002ff0075a7 */ /* 0x000ea40008001104 */
[----:B--2---:R-:W-:Y:S05]  /*3080*/  @!P0 BRA `(.L_x_58) ;  /* 0x0000005c005c8947 */ /* 0x004fea0003800000 */
.L_x_57:
[----:B------:R-:W-:-:S04]  /*3090*/  UIADD3 UR7, UPT, UPT, UR5, 0x1, URZ ;  /* 0x0000000105077890 */ /* 0x000fc8000fffe0ff */
[----:B------:R-:W-:-:S04]  /*30a0*/  UISETP.NE.AND UP0, UPT, UR7, 0x2, UPT ;  /* 0x000000020700788c */ /* 0x000fc8000bf05270 */
[----:B------:R-:W-:Y:S02]  /*30b0*/  USEL UR8, URZ, 0x1, UP0 ;  /* 0x00000001ff087887 */ /* 0x000fe40008000000 */
[----:B------:R-:W-:-:S04]  /*30c0*/  USEL UR7, UR7, URZ, UP0 ;  /* 0x000000ff07077287 */ /* 0x000fc80008000000 */
[----:B------:R-:W-:Y:S01]  /*30d0*/  ULEA UR7, UR7, UR6, 0x3 ;  /* 0x0000000607077291 */ /* 0x000fe2000f8e18ff */
[----:B--2---:R-:W-:-:S04]  /*30e0*/  LOP3.LUT R2, R12, UR8, RZ, 0x3c, !PT ;  /* 0x000000080c027c12 */ /* 0x004fc8000f8e3cff */
[----:B------:R-:W-:-:S04]  /*30f0*/  SHF.L.U32 R0, R2, 0x1f, RZ ;  /* 0x0000001f02007819 */ /* 0x000fc800000006ff */
[----:B------:R-:W2:Y:S02]  /*3100*/  SYNCS.PHASECHK.TRANS64 P0, [UR7+0xe0], R0 ;  /* 0x0000e000ff0075a7 */ /* 0x000ea40008001007 */
[----:B-12---:R-:W-:Y:S05]  /*3110*/  @P0 EXIT ;  /* 0x000000000000094d */ /* 0x006fea0003800000 */
[----:B------:R-:W-:Y:S02]  /*3120*/  SHF.L.U32 R2, R2, 0x1f, RZ ;  /* 0x0000001f02027819 */ /* 0x000fe400000006ff */
[----:B------:R-:W-:-:S07]  /*3130*/  MOV R0, UR7 ;  /* 0x0000000700007c02 */ /* 0x000fce0008000f00 */
.L_x_59:
[----:B-1----:R1:W2:Y:S02]  /*3140*/  SYNCS.PHASECHK.TRANS64.TRYWAIT P0, [R0+URZ+0xe0], R2 ;  /* 0x0000e002000075a7 */ /* 0x0022a400080011ff */
[----:B--2---:R-:W-:Y:S05]  /*3150*/  @!P0 NANOSLEEP.SYNCS 0x989680 ;  /* 0x009896800000895d */ /* 0x004fea0003900000 */
[----:B------:R-:W2:Y:S02]  /*3160*/  @!P0 SYNCS.PHASECHK.TRANS64 P0, [R0+URZ+0xe0], R2 ;  /* 0x0000e002000085a7 */ /* 0x000ea400080010ff */
[----:B--2---:R-:W-:Y:S05]  /*3170*/  @P0 EXIT ;  /* 0x000000000000094d */ /* 0x004fea0003800000 */
[----:B------:R-:W-:Y:S05]  /*3180*/  BRA `(.L_x_59) ;  /* 0xfffffffc00ec7947 */ /* 0x000fea000383ffff */
.L_x_52:
[----:B------:R-:W-:Y:S05]  /*3190*/  BRA.U UP5, `(.L_x_60) ;  /* 0x0000000d05d87547 */ /* 0x000fea000b800000 */
[----:B------:R-:W2:Y:S01]  /*31a0*/  S2UR UR7, SR_CgaCtaId ;  /* 0x00000000000779c3 */ /* 0x000ea20000008800 */
[----:B------:R-:W-:Y:S01]  /*31b0*/  UMOV UR4, 0x40 ;  /* 0x0000004000047882 */ /* 0x000fe20000000000 */
[----:B------:R-:W-:Y:S01]  /*31c0*/  NOP ;  /* 0x0000000000007918 */ /* 0x000fe20000000000 */
[----:B------:R-:W-:Y:S01]  /*31d0*/  UMOV UR6, 0x400 ;  /* 0x0000040000067882 */ /* 0x000fe20000000000 */
[----:B--2---:R-:W-:Y:S02]  /*31e0*/  ULEA UR5, UR7, UR4, 0x18 ;  /* 0x0000000407057291 */ /* 0x004fe4000f8ec0ff */
[----:B------:R-:W-:-:S07]  /*31f0*/  ULEA UR6, UR7, UR6, 0x18 ;  /* 0x0000000607067291 */ /* 0x000fce000f8ec0ff */
[----:B------:R-:W2:Y:S02]  /*3200*/  LDS.U8 R0, [UR5+0x1c] ;  /* 0x00001c05ff007984 */ /* 0x000ea40008000000 */
[----:B--2---:R-:W-:-:S13]  /*3210*/  ISETP.NE.AND P0, PT, R0, RZ, PT ;  /* 0x000000ff0000720c */ /* 0x004fda0003f05270 */
[----:B------:R-:W-:Y:S05]  /*3220*/  @P0 BRA `(.L_x_61) ;  /* 0x0000000000580947 */ /* 0x000fea0003800000 */
[----:B------:R-:W-:-:S13]  /*3230*/  ELECT P0, URZ, PT ;  /* 0x0000000000ff782f */ /* 0x000fda0003800000 */
[----:B------:R-:W-:Y:S05]  /*3240*/  @!P0 BRA `(.L_x_62) ;  /* 0x0000000000608947 */ /* 0x000fea0003800000 */
[----:B------:R-:W-:Y:S01]  /*3250*/  UMOV UR4, 0x10 ;  /* 0x0000001000047882 */ /* 0x000fe20000000000 */
[----:B------:R-:W-:Y:S01]  /*3260*/  HFMA2 R0, -RZ, RZ, 0, 5.9604644775390625e-08 ;  /* 0x00000001ff007431 */ /* 0x000fe200000001ff */
[----:B------:R-:W-:-:S03]  /*3270*/  MOV R3, 0xffff ;  /* 0x0000ffff00037802 */ /* 0x000fc60000000f00 */
[----:B------:R-:W-:Y:S04]  /*3280*/  DEPBAR.LE SB2, 0x36 ;  /* 0x0000ad800000791a */ /* 0x000fe80000000000 */
[----:B------:R-:W2:Y:S02]  /*3290*/  UTCATOMSWS.FIND_AND_SET.ALIGN UP0, UR4, UR4 ;  /* 0x00000004000475e3 */ /* 0x000ea40008000800 */
[----:B--2---:R-:W-:Y:S01]  /*32a0*/  MOV R4, UR4 ;  /* 0x0000000400047c02 */ /* 0x004fe20008000f00 */
[----:B------:R-:W-:Y:S06]  /*32b0*/  BRA.U UP0, `(.L_x_63) ;  /* 0x0000000100187547 */ /* 0x000fec000b800000 */
.L_x_64:
[----:B------:R-:W-:Y:S05]  /*32c0*/  NANOSLEEP 0x64 ;  /* 0x000000640000795d */ /* 0x000fea0003800000 */
[----:B------:R-:W-:-:S05]  /*32d0*/  UMOV UR4, 0x10 ;  /* 0x0000001000047882 */ /* 0x000fca0000000000 */
[----:B------:R-:W-:Y:S04]  /*32e0*/  DEPBAR.LE SB2, 0x36 ;  /* 0x0000ad800000791a */ /* 0x000fe80000000000 */
[----:B------:R-:W2:Y:S02]  /*32f0*/  UTCATOMSWS.FIND_AND_SET.ALIGN UP0, UR4, UR4 ;  /* 0x00000004000475e3 */ /* 0x000ea40008000800 */
[----:B--2---:R-:W-:Y:S01]  /*3300*/  MOV R4, UR4 ;  /* 0x0000000400047c02 */ /* 0x004fe20008000f00 */
[----:B------:R-:W-:Y:S05]  /*3310*/  BRA.U !UP0, `(.L_x_64) ;  /* 0xfffffffd08e87547 */ /* 0x000fea000b83ffff */
.L_x_63:
[-C--:B------:R-:W-:Y:S02]  /*3320*/  SHF.L.U32 R3, R3, R4.reuse, RZ ;  /* 0x0000000403037219 */ /* 0x080fe400000006ff */
[----:B------:R-:W-:Y:S01]  /*3330*/  SHF.L.U32 R0, R0, R4, RZ ;  /* 0x0000000400007219 */ /* 0x000fe200000006ff */
[----:B------:R-:W-:Y:S02]  /*3340*/  IMAD.SHL.U32 R4, R4, 0x20, RZ ;  /* 0x0000002004047824 */ /* 0x000fe400078e00ff */
[----:B------:R2:W-:Y:S04]  /*3350*/  ATOMS.OR RZ, [UR5+0x14], R3 ;  /* 0x00001403ffff798c */ /* 0x0005e8000b000005 */
[----:B------:R2:W-:Y:S04]  /*3360*/  ATOMS.OR RZ, [UR5+0x18], R0 ;  /* 0x00001800ffff798c */ /* 0x0005e8000b000005 */
[----:B------:R2:W-:Y:S01]  /*3370*/  STS [UR6+0x180], R4 ;  /* 0x00018004ff007988 */ /* 0x0005e20008000806 */
[----:B------:R-:W-:Y:S05]  /*3380*/  BRA `(.L_x_62) ;  /* 0x0000000000107947 */ /* 0x000fea0003800000 */
.L_x_61:
[----:B------:R-:W-:Y:S02]  /*3390*/  MOV R0, 0xffffffff ;  /* 0xffffffff00007802 */ /* 0x000fe40000000f00 */
[----:B------:R-:W-:-:S03]  /*33a0*/  MOV R4, 0x33d0 ;  /* 0x000033d000047802 */ /* 0x000fc60000000f00 */
[----:B------:R2:W-:Y:S04]  /*33b0*/  STS [UR6+0x180], R0 ;  /* 0x00018000ff007988 */ /* 0x0005e80008000806 */
[----:B-12--5:R-:W-:Y:S05]  /*33c0*/  CALL.REL.NOINC `($__internal_1_$__cuda_sm10x_tcgen05_guardrail_trap_phase_invalid_during_alloc) ;  /* 0x0000006000a47944 */ /* 0x026fea0003c00000 */
.L_x_62:
[----:B------:R-:W-:Y:S05]  /*33d0*/  WARPSYNC.ALL ;  /* 0x0000000000007948 */ /* 0x000fea0003800000 */
[----:B------:R-:W3:Y:S01]  /*33e0*/  S2UR UR4, SR_CgaCtaId ;  /* 0x00000000000479c3 */ /* 0x000ee20000008800 */
[----:B------:R-:W-:Y:S01]  /*33f0*/  UMOV UR26, 0x400 ;  /* 0x00000400001a7882 */ /* 0x000fe20000000000 */
[----:B------:R-:W-:-:S06]  /*3400*/  NOP ;  /* 0x0000000000007918 */ /* 0x000fcc0000000000 */
[----:B------:R-:W-:Y:S06]  /*3410*/  BAR.ARV 0x6, 0xa0 ;  /* 0x0182800000007b1d */ /* 0x000fec0000002000 */
[----:B------:R-:W4:Y:S01]  /*3420*/  LDCU UR5, c[0x0][0x38c] ;  /* 0x00007180ff0577ac */ /* 0x000f220008000800 */
[----:B------:R-:W-:Y:S01]  /*3430*/  LOP3.LUT R2, R2, 0xffff, RZ, 0xc0, !PT ;  /* 0x0000ffff02027812 */ /* 0x000fe200078ec0ff */
[----:B------:R-:W-:Y:S01]  /*3440*/  IMAD.MOV.U32 R11, RZ, RZ, 0x1 ;  /* 0x00000001ff0b7424 */ /* 0x000fe200078e00ff */
[----:B------:R-:W-:Y:S01]  /*3450*/  CS2R R8, SRZ ;  /* 0x0000000000087805 */ /* 0x000fe2000001ff00 */
[----:B------:R-:W1:Y:S01]  /*3460*/  LDCU UR7, c[0x0][0x38c] ;  /* 0x00007180ff0777ac */ /* 0x000e620008000800 */
[----:B------:R-:W-:Y:S01]  /*3470*/  R2UR UR27, R2 ;  /* 0x00000000021b72ca */ /* 0x000fe200000e0000 */
[----:B------:R-:W-:Y:S01]  /*3480*/  IMAD.MOV.U32 R10, RZ, RZ, RZ ;  /* 0x000000ffff0a7224 */ /* 0x000fe200078e00ff */
[----:B------:R-:W-:Y:S01]  /*3490*/  UMOV UR30, URZ ;  /* 0x000000ff001e7c82 */ /* 0x000fe20008000000 */
[----:B------:R-:W-:Y:S01]  /*34a0*/  UMOV UR24, URZ ;  /* 0x000000ff00187c82 */ /* 0x000fe20008000000 */
[----:B---3--:R-:W-:Y:S01]  /*34b0*/  ULEA UR26, UR4, UR26, 0x18 ;  /* 0x0000001a041a7291 */ /* 0x008fe2000f8ec0ff */
[----:B------:R-:W-:Y:S01]  /*34c0*/  UMOV UR38, 0x0 ;  /* 0x0000000000267882 */ /* 0x000fe20000000000 */
[----:B------:R-:W-:-:S02]  /*34d0*/  UMOV UR39, 0x4200010 ;  /* 0x0420001000277882 */ /* 0x000fc40000000000 */
[----:B------:R-:W-:Y:S02]  /*34e0*/  UIADD3 UR4, UPT, UPT, UR26, 0x4400, URZ ;  /* 0x000044001a047890 */ /* 0x000fe4000fffe0ff */
[----:B------:R-:W-:Y:S02]  /*34f0*/  UIADD3 UR6, UPT, UPT, UR26, 0x14400, URZ ;  /* 0x000144001a067890 */ /* 0x000fe4000fffe0ff */
[----:B----4-:R-:W-:Y:S01]  /*3500*/  UIADD3 UR5, UPT, UPT, UR5, 0x3f, URZ ;  /* 0x0000003f05057890 */ /* 0x010fe2000fffe0ff */
[----:B--2---:R-:W2:Y:S01]  /*3510*/  LDS R0, [UR26+0x180] ;  /* 0x0001801aff007984 */ /* 0x004ea20008000800 */
[----:B-1----:R-:W-:Y:S01]  /*3520*/  UMOV UR36, 0x0 ;  /* 0x0000000000247882 */ /* 0x002fe20000000000 */
[----:B------:R-:W-:Y:S01]  /*3530*/  UMOV UR37, 0x4200010 ;  /* 0x0420001000257882 */ /* 0x000fe20000000000 */
[----:B------:R-:W-:Y:S02]  /*3540*/  USHF.R.S32.HI UR40, URZ, 0x1f, UR5 ;  /* 0x0000001fff287899 */ /* 0x000fe40008011405 */
[----:B------:R-:W-:-:S02]  /*3550*/  UISETP.GE.AND UP4, UPT, UR7, 0x1, UPT ;  /* 0x000000010700788c */ /* 0x000fc4000bf86270 */
[----:B------:R-:W-:Y:S02]  /*3560*/  ULEA.HI UR40, UR40, UR5, URZ, 0x6 ;  /* 0x0000000528287291 */ /* 0x000fe4000f8f30ff */
[----:B------:R-:W-:Y:S02]  /*3570*/  USHF.R.U32.HI UR5, URZ, 0x4, UR4 ;  /* 0x00000004ff057899 */ /* 0x000fe40008011604 */
[----:B------:R-:W-:Y:S02]  /*3580*/  USHF.R.S32.HI UR40, URZ, 0x6, UR40 ;  /* 0x00000006ff287899 */ /* 0x000fe40008011428 */
[----:B------:R-:W-:Y:S02]  /*3590*/  USHF.R.U32.HI UR4, URZ, 0x4, UR6 ;  /* 0x00000004ff047899 */ /* 0x000fe40008011606 */
[----:B------:R-:W-:Y:S02]  /*35a0*/  UISETP.LT.AND UP0, UPT, UR40, 0x1, UPT ;  /* 0x000000012800788c */ /* 0x000fe4000bf01270 */
[----:B------:R-:W-:-:S02]  /*35b0*/  ULOP3.LUT UR5, UR5, 0x3fff, URZ, 0xc0, !UPT ;  /* 0x00003fff05057892 */ /* 0x000fc4000f8ec0ff */
[----:B------:R-:W-:Y:S02]  /*35c0*/  ULOP3.LUT UR4, UR4, 0x3fff, URZ, 0xc0, !UPT ;  /* 0x00003fff04047892 */ /* 0x000fe4000f8ec0ff */
[----:B------:R-:W-:Y:S02]  /*35d0*/  USEL UR41, UR40, 0x1, !UP0 ;  /* 0x0000000128297887 */ /* 0x000fe4000c000000 */
[----:B------:R-:W-:Y:S02]  /*35e0*/  ULOP3.LUT UR28, UR5, 0x10000, URZ, 0xfc, !UPT ;  /* 0x00010000051c7892 */ /* 0x000fe4000f8efcff */
[----:B------:R-:W-:Y:S02]  /*35f0*/  ULOP3.LUT UR29, UR4, 0x10000, URZ, 0xfc, !UPT ;  /* 0x00010000041d7892 */ /* 0x000fe4000f8efcff */
[----:B------:R-:W-:Y:S01]  /*3600*/  UIADD3 UR41, UPT, UPT, -UR41, URZ, URZ ;  /* 0x000000ff29297290 */ /* 0x000fe2000fffe1ff */
[----:B------:R-:W-:Y:S01]  /*3610*/  UMOV UR34, 0x0 ;  /* 0x0000000000227882 */ /* 0x000fe20000000000 */
[----:B------:R-:W-:Y:S01]  /*3620*/  UMOV UR35, 0x4200010 ;  /* 0x0420001000237882 */ /* 0x000fe20000000000 */
[----:B------:R-:W-:Y:S01]  /*3630*/  UMOV UR32, 0x0 ;  /* 0x0000000000207882 */ /* 0x000fe20000000000 */
[----:B------:R-:W-:Y:S01]  /*3640*/  UMOV UR33, 0x4200010 ;  /* 0x0420001000217882 */ /* 0x000fe20000000000 */
[----:B--2---:R-:W-:-:S15]  /*3650*/  R2UR UR42, R0 ;  /* 0x00000000002a72ca */ /* 0x004fde00000e0000 */
.L_x_71:
[----:B------:R-:W-:Y:S02]  /*3660*/  LEA R0, R10, UR26, 0x3 ;  /* 0x0000001a0a007c11 */ /* 0x000fe4000f8e18ff */
[----:B------:R-:W-:Y:S02]  /*3670*/  SHF.L.U32 R2, R9, 0x1f, RZ ;  /* 0x0000001f09027819 */ /* 0x000fe400000006ff */
[----:B------:R-:W-:Y:S01]  /*3680*/  PLOP3.LUT P0, PT, PT, PT, UP4, 0x80, 0x8 ;  /* 0x000000000008781c */ /* 0x000fe20003f0f048 */
[----:B------:R-:W-:Y:S01]  /*3690*/  VIADD R3, R0, 0xe0 ;  /* 0x000000e000037836 */ /* 0x000fe20000000000 */
[----:B-1----:R-:W1:Y:S02]  /*36a0*/  SYNCS.PHASECHK.TRANS64.TRYWAIT P1, [R0+URZ+0xd0], R2 ;  /* 0x0000d002000075a7 */ /* 0x002e6400080211ff */
[----:B-1-3--:R-:W-:Y:S09]  /*36b0*/  @!P1 BRA `(.L_x_65) ;  /* 0x0000005400e89947 */ /* 0x00aff20003800000 */
.L_x_166:
[----:B------:R-:W-:Y:S01]  /*36c0*/  LEA R4, R10, UR26, 0x4 ;  /* 0x0000001a0a047c11 */ /* 0x000fe2000f8e20ff */
[----:B------:R-:W-:Y:S01]  /*36d0*/  @UP4 ULEA UR4, UR24, UR26, 0x3 ;  /* 0x0000001a18044291 */ /* 0x000fe2000f8e18ff */
[----:B------:R-:W-:Y:S01]  /*36e0*/  PLOP3.LUT P2, PT, PT, PT, PT, 0x80, 0x8 ;  /* 0x000000000008781c */ /* 0x000fe20003f4f070 */
[----:B------:R-:W-:Y:S01]  /*36f0*/  ULEA UR31, UR30, UR26, 0x3 ;  /* 0x0000001a1e1f7291 */ /* 0x000fe2000f8e18ff */
[----:B------:R-:W-:Y:S02]  /*3700*/  PRMT R3, RZ, 0x654, R3 ;  /* 0x00000654ff037816 */ /* 0x000fe40000000003 */
[----:B------:R-:W2:Y:S01]  /*3710*/  LDS.128 R4, [R4+0x160] ;  /* 0x0001600004047984 */ /* 0x000ea20000000c00 */
[----:B-1----:R-:W-:Y:S02]  /*3720*/  @P0 SHF.L.U32 R2, R8, 0x1f, RZ ;  /* 0x0000001f08020819 */ /* 0x002fe400000006ff */
[----:B------:R-:W-:Y:S01]  /*3730*/  SHF.L.U32 R0, R11, 0x1f, RZ ;  /* 0x0000001f0b007819 */ /* 0x000fe200000006ff */
[----:B------:R-:W-:Y:S01]  /*3740*/  @!PT LDS RZ, [RZ] ;  /* 0x00000000fffff984 */ /* 0x000fe20000000800 */
[----:B------:R-:W-:Y:S01]  /*3750*/  @!PT LDS RZ, [RZ] ;  /* 0x00000000fffff984 */ /* 0x000fe20000000800 */
[----:B------:R-:W-:Y:S01]  /*3760*/  @!PT LDS RZ, [RZ] ;  /* 0x00000000fffff984 */ /* 0x000fe20000000800 */
[----:B------:R-:W-:Y:S01]  /*3770*/  @!PT LDS RZ, [RZ] ;  /* 0x00000000fffff984 */ /* 0x000fe20000000800 */
[----:B------:R1:W-:Y:S06]  /*3780*/  MEMBAR.ALL.CTA ;  /* 0x0000000000007992 */ /* 0x0003ec0000008000 */
[----:B-1----:R-:W1:Y:S02]  /*3790*/  FENCE.VIEW.ASYNC.S ;  /* 0x00000000000073c6 */ /* 0x002e640000000000 */
[----:B-1----:R1:W-:Y:S01]  /*37a0*/  SYNCS.ARRIVE.TRANS64.RED.A1T0 RZ, [R3+URZ], RZ ;  /* 0x000000ff03ff79a7 */ /* 0x0023e200081004ff */
[----:B------:R1:W3:Y:S01]  /*37b0*/  @P0 SYNCS.PHASECHK.TRANS64.TRYWAIT P2, [UR4], R2 ;  /* 0x00000002ff0005a7 */ /* 0x0002e20008041104 */
[----:B------:R-:W-:Y:S01]  /*37c0*/  ULEA.HI UR4, UR30, UR30, URZ, 0x1 ;  /* 0x0000001e1e047291 */ /* 0x000fe2000f8f08ff */
[----:B--2---:R-:W-:-:S03]  /*37d0*/  LOP3.LUT P1, RZ, R6, 0x1, RZ, 0xc0, !PT ;  /* 0x0000000106ff7812 */ /* 0x004fc6000782c0ff */
[----:B------:R-:W-:Y:S02]  /*37e0*/  USHF.L.U32 UR11, UR4, 0x6, URZ ;  /* 0x00000006040b7899 */ /* 0x000fe400080006ff */
[----:B------:R-:W-:Y:S02]  /*37f0*/  ULOP3.LUT UR4, UR4, 0xffe, URZ, 0xc0, !UPT ;  /* 0x00000ffe04047892 */ /* 0x000fe4000f8ec0ff */
[----:B------:R-:W-:Y:S02]  /*3800*/  ULOP3.LUT UR11, UR11, 0xffffff80, URZ, 0xc0, !UPT ;  /* 0xffffff800b0b7892 */ /* 0x000fe4000f8ec0ff */
[----:B------:R-:W-:Y:S02]  /*3810*/  UIADD3 UR4, UPT, UPT, -UR4, UR30, URZ ;  /* 0x0000001e04047290 */ /* 0x000fe4000fffe1ff */
[----:B------:R-:W-:Y:S01]  /*3820*/  UIADD3 UR11, UPT, UPT, UR42, UR11, URZ ;  /* 0x0000000b2a0b7290 */ /* 0x000fe2000fffe0ff */
[----:B------:R-:W2:Y:S03]  /*3830*/  SYNCS.PHASECHK.TRANS64.TRYWAIT P0, [UR31+0x110], R0 ;  /* 0x00011000ff0075a7 */ /* 0x000ea6000800111f */
[----:B------:R-:W-:Y:S01]  /*3840*/  ULEA UR11, UR4, UR11, 0x14 ;  /* 0x0000000b040b7291 */ /* 0x000fe2000f8ea0ff */
[----:B-123--:R-:W-:Y:S11]  /*3850*/  @!P0 BRA `(.L_x_66) ;  /* 0x0000005400948947 */ /* 0x00eff60003800000 */
.L_x_168:
[----:B------:R-:W-:Y:S01]  /*3860*/  IADD3 R10, PT, PT, R10, 0x1, RZ ;  /* 0x000000010a0a7810 */ /* 0x000fe20007ffe0ff */
[----:B------:R-:W-:Y:S06]  /*3870*/  BRA.U !UP4, `(.L_x_67) ;  /* 0x000000010cc07547 */ /* 0x000fec000b800000 */
[----:B------:R-:W-:Y:S01]  /*3880*/  UPLOP3.LUT UP2, UPT, UPT, UPT, UPT, 0x40, 0x4 ;  /* 0x000000000004789c */ /* 0x000fe20003f4e870 */
[----:B------:R-:W-:Y:S01]  /*3890*/  UMOV UR23, UR41 ;  /* 0x0000002900177c82 */ /* 0x000fe20008000000 */
[----:B------:R-:W-:Y:S01]  /*38a0*/  UMOV UR22, UR40 ;  /* 0x0000002800167c82 */ /* 0x000fe20008000000 */
[----:B------:R-:W-:-:S08]  /*38b0*/  UMOV UR10, UR24 ;  /* 0x00000018000a7c82 */ /* 0x000fd00008000000 */
.L_x_70:
[----:B------:R-:W-:Y:S02]  /*38c0*/  UIADD3 UR23, UPT, UPT, UR23, 0x1, URZ ;  /* 0x0000000117177890 */ /* 0x000fe4000fffe0ff */
[----:B--2---:R-:W-:Y:S02]  /*38d0*/  ULEA UR5, UR10, UR26, 0x3 ;  /* 0x0000001a0a057291 */ /* 0x004fe4000f8e18ff */
[----:B------:R-:W-:Y:S01]  /*38e0*/  UISETP.NE.AND UP3, UPT, UR23, URZ, UPT ;  /* 0x000000ff1700728c */ /* 0x000fe2000bf65270 */
[----:B---3--:R-:W-:Y:S10]  /*38f0*/  @P2 BRA `(.L_x_68) ;  /* 0x00000000000c2947 */ /* 0x008ff40003800000 */
[----:B-1----:R-:W-:Y:S04]  /*3900*/  SHF.L.U32 R2, R8, 0x1f, RZ ;  /* 0x0000001f08027819 */ /* 0x002fe800000006ff */
[----:B------:R-:W1:Y:S02]  /*3910*/  SYNCS.PHASECHK.TRANS64.TRYWAIT P0, [UR5], R2 ;  /* 0x00000002ff0075a7 */ /* 0x000e640008001105 */
[----:B-1----:R-:W-:Y:S05]  /*3920*/  @!P0 BRA `(.L_x_69) ;  /* 0x0000005400788947 */ /* 0x002fea0003800000 */
.L_x_68:
[----:B------:R-:W-:Y:S01]  /*3930*/  UISETP.NE.AND UP0, UPT, UR22, 0x1, UPT ;  /* 0x000000011600788c */ /* 0x000fe2000bf05270 */
[----:B------:R-:W-:Y:S01]  /*3940*/  PLOP3.LUT P2, PT, PT, PT, PT, 0x80, 0x8 ;  /* 0x000000000008781c */ /* 0x000fe20003f4f070 */
[----:B------:R-:W-:Y:S02]  /*3950*/  UIADD3 UR4, UPT, UPT, UR10, 0x1, URZ ;  /* 0x000000010a047890 */ /* 0x000fe4000fffe0ff */
[----:B------:R-:W-:Y:S02]  /*3960*/  UIADD3 UR25, UPT, UPT, UR5, 0x40, URZ ;  /* 0x0000004005197890 */ /* 0x000fe4000fffe0ff */
[----:B------:R-:W-:Y:S01]  /*3970*/  UISETP.NE.AND UP1, UPT, UR4, 0x8, UPT ;  /* 0x000000080400788c */ /* 0x000fe2000bf25270 */
[----:B------:R-:W-:Y:S01]  /*3980*/  PLOP3.LUT P0, PT, PT, PT, UP0, 0x80, 0x8 ;  /* 0x000000000008781c */ /* 0x000fe20003f0f008 */
[----:B------:R-:W-:Y:S02]  /*3990*/  UIADD3 UR22, UPT, UPT, UR22, -0x1, URZ ;  /* 0xffffffff16167890 */ /* 0x000fe4000fffe0ff */
[----:B------:R-:W-:Y:S02]  /*39a0*/  USEL UR6, URZ, 0x1, UP1 ;  /* 0x00000001ff067887 */ /* 0x000fe40008800000 */
[----:B------:R-:W-:Y:S01]  /*39b0*/  USEL UR24, UR4, URZ, UP1 ;  /* 0x000000ff04187287 */ /* 0x000fe20008800000 */
[----:B------:R-:W-:Y:S01]  /*39c0*/  UMOV UR7, 0x40004040 ;  /* 0x4000404000077882 */ /* 0x000fe20000000000 */
[----:B------:R-:W-:Y:S02]  /*39d0*/  UMOV UR5, 0x40004040 ;  /* 0x4000404000057882 */ /* 0x000fe40000000000 */
[----:B------:R-:W-:Y:S01]  /*39e0*/  @UP0 ULEA UR4, UR24, UR26, 0x3 ;  /* 0x0000001a18040291 */ /* 0x000fe2000f8e18ff */
[----:B------:R-:W-:Y:S01]  /*39f0*/  LOP3.LUT R8, R8, UR6, RZ, 0x3c, !PT ;  /* 0x0000000608087c12 */ /* 0x000fe2000f8e3cff */
[----:B------:R-:W-:Y:S01]  /*3a00*/  ULEA UR6, UR10, UR29, 0xa ;  /* 0x0000001d0a067291 */ /* 0x000fe2000f8e50ff */
[----:B------:R-:W-:Y:S02]  /*3a10*/  UMOV UR21, 0x40004040 ;  /* 0x4000404000157882 */ /* 0x000fe40000000000 */
[----:B-1----:R-:W-:Y:S01]  /*3a20*/  @P0 SHF.L.U32 R0, R8, 0x1f, RZ ;  /* 0x0000001f08000819 */ /* 0x002fe200000006ff */
[----:B------:R-:W-:Y:S02]  /*3a30*/  UIADD3 UR20, UPT, UPT, UR6, 0x2, URZ ;  /* 0x0000000206147890 */ /* 0x000fe4000fffe0ff */
[----:B------:R-:W-:Y:S01]  /*3a40*/  UIADD3 UR16, UPT, UPT, UR6, 0x4, URZ ;  /* 0x0000000406107890 */ /* 0x000fe2000fffe0ff */
[----:B------:R2:W3:Y:S01]  /*3a50*/  @P0 SYNCS.PHASECHK.TRANS64.TRYWAIT P2, [UR4], R0 ;  /* 0x00000000ff0005a7 */ /* 0x0004e20008041104 */
[----:B------:R-:W-:Y:S02]  /*3a60*/  ULEA UR4, UR10, UR28, 0x9 ;  /* 0x0000001c0a047291 */ /* 0x000fe4000f8e48ff */
[----:B------:R-:W-:Y:S02]  /*3a70*/  UIADD3 UR12, UPT, UPT, UR6, 0x6, URZ ;  /* 0x00000006060c7890 */ /* 0x000fe4000fffe0ff */
[----:B------:R-:W-:Y:S02]  /*3a80*/  UIADD3 UR18, UPT, UPT, UR4, 0x2, URZ ;  /* 0x0000000204127890 */ /* 0x000fe4000fffe0ff */
[----:B------:R-:W-:Y:S02]  /*3a90*/  UIADD3 UR14, UPT, UPT, UR4, 0x4, URZ ;  /* 0x00000004040e7890 */ /* 0x000fe4000fffe0ff */
[----:B------:R-:W-:Y:S01]  /*3aa0*/  UIADD3 UR8, UPT, UPT, UR4, 0x6, URZ ;  /* 0x0000000604087890 */ /* 0x000fe2000fffe0ff */
[----:B------:R2:W-:Y:S01]  /*3ab0*/  UTCHMMA gdesc[UR4], gdesc[UR6], tmem[UR11], tmem[UR38], idesc[UR39], UP2 ;  /* 0x00ff2606040075ea */ /* 0x0005e2000900000b */
[----:B------:R-:W-:Y:S01]  /*3ac0*/  UPLOP3.LUT UP2, UPT, UPT, UPT, UPT, 0x80, 0x8 ;  /* 0x000000000008789c */ /* 0x000fe20003f4f070 */
[----:B------:R-:W-:Y:S01]  /*3ad0*/  UMOV UR19, 0x40004040 ;  /* 0x4000404000137882 */ /* 0x000fe20000000000 */
[----:B------:R-:W-:Y:S01]  /*3ae0*/  UMOV UR17, 0x40004040 ;  /* 0x4000404000117882 */ /* 0x000fe20000000000 */
[----:B------:R2:W-:Y:S01]  /*3af0*/  UTCHMMA gdesc[UR18], gdesc[UR20], tmem[UR11], tmem[UR36], idesc[UR37], UPT ;  /* 0x00ff2414120075ea */ /* 0x0005e2000b80000b */
[----:B------:R-:W-:Y:S01]  /*3b00*/  UMOV UR15, 0x40004040 ;  /* 0x40004040000f7882 */ /* 0x000fe20000000000 */
[----:B------:R-:W-:Y:S01]  /*3b10*/  UMOV UR13, 0x40004040 ;  /* 0x40004040000d7882 */ /* 0x000fe20000000000 */
[----:B------:R-:W-:Y:S01]  /*3b20*/  UMOV UR9, 0x40004040 ;  /* 0x4000404000097882 */ /* 0x000fe20000000000 */
[----:B------:R2:W-:Y:S01]  /*3b30*/  UTCHMMA gdesc[UR14], gdesc[UR16], tmem[UR11], tmem[UR34], idesc[UR35], UPT ;  /* 0x00ff22100e0075ea */ /* 0x0005e2000b80000b */
[----:B------:R2:W-:Y:S01]  /*3b40*/  UTCHMMA gdesc[UR8], gdesc[UR12], tmem[UR11], tmem[UR32], idesc[UR33], UPT ;  /* 0x00ff200c080075ea */ /* 0x0005e2000b80000b */
[----:B------:R2:W-:Y:S01]  /*3b50*/  UTCBAR.MULTICAST [UR25], URZ, UR27 ;  /* 0x000000ff190073e9 */ /* 0x0005e2000800081b */
[----:B------:R-:W-:Y:S01]  /*3b60*/  UMOV UR10, UR24 ;  /* 0x00000018000a7c82 */ /* 0x000fe20008000000 */
[----:B------:R-:W-:Y:S05]  /*3b70*/  BRA.U UP3, `(.L_x_70) ;  /* 0xfffffffd03507547 */ /* 0x000fea000b83ffff */
.L_x_67:
[----:B--2---:R-:W-:Y:S01]  /*3b80*/  UIADD3 UR4, UPT, UPT, UR30, 0x1, URZ ;  /* 0x000000011e047890 */ /* 0x004fe2000fffe0ff */
[C---:B------:R-:W-:Y:S01]  /*3b90*/  ISETP.NE.AND P0, PT, R10.reuse, 0x2, PT ;  /* 0x000000020a00780c */ /* 0x040fe20003f05270 */
[----:B------:R-:W-:Y:S02]  /*3ba0*/  UIADD3 UR5, UPT, UPT, UR31, 0xf0, URZ ;  /* 0x000000f01f057890 */ /* 0x000fe4000fffe0ff */
[----:B------:R-:W-:Y:S01]  /*3bb0*/  UISETP.NE.AND UP0, UPT, UR4, 0x4, UPT ;  /* 0x000000040400788c */ /* 0x000fe2000bf05270 */
[----:B-1----:R-:W-:Y:S02]  /*3bc0*/  SEL R0, RZ, 0x1, P0 ;  /* 0x00000001ff007807 */ /* 0x002fe40000000000 */
[----:B------:R-:W-:Y:S01]  /*3bd0*/  SEL R10, R10, RZ, P0 ;  /* 0x000000ff0a0a7207 */ /* 0x000fe20000000000 */
[----:B------:R-:W-:Y:S01]  /*3be0*/  USEL UR6, URZ, 0x1, UP0 ;  /* 0x00000001ff067887 */ /* 0x000fe20008000000 */
[----:B------:R-:W-:Y:S01]  /*3bf0*/  LOP3.LUT R9, R9, R0, RZ, 0x3c, !PT ;  /* 0x0000000009097212 */ /* 0x000fe200078e3cff */
[----:B------:R-:W-:Y:S01]  /*3c00*/  USEL UR30, UR4, URZ, UP0 ;  /* 0x000000ff041e7287 */ /* 0x000fe20008000000 */
[----:B------:R1:W-:Y:S03]  /*3c10*/  UTCBAR [UR5], URZ ;  /* 0x000000ff050073e9 */ /* 0x0003e600080000ff */
[----:B------:R-:W-:Y:S01]  /*3c20*/  LOP3.LUT R11, R11, UR6, RZ, 0x3c, !PT ;  /* 0x000000060b0b7c12 */ /* 0x000fe2000f8e3cff */
[----:B------:R-:W-:Y:S07]  /*3c30*/  @P1 BRA `(.L_x_71) ;  /* 0xfffffff800881947 */ /* 0x000fee000383ffff */
[----:B------:R-:W2:Y:S01]  /*3c40*/  S2UR UR8, SR_CgaCtaId ;  /* 0x00000000000879c3 */ /* 0x000ea20000008800 */
[----:B------:R-:W-:Y:S01]  /*3c50*/  ELECT P0, URZ, PT ;  /* 0x0000000000ff782f */ /* 0x000fe20003800000 */
[----:B------:R-:W-:Y:S01]  /*3c60*/  IMAD.MOV.U32 R0, RZ, RZ, 0x1 ;  /* 0x00000001ff007424 */ /* 0x000fe200078e00ff */
[----:B------:R-:W-:Y:S01]  /*3c70*/  UIADD3 UR26, UPT, UPT, UR26, 0x110, URZ ;  /* 0x000001101a1a7890 */ /* 0x000fe2000fffe0ff */
[----:B------:R-:W-:Y:S01]  /*3c80*/  SHF.L.U32 R2, R11, 0x1f, RZ ;  /* 0x0000001f0b027819 */ /* 0x000fe200000006ff */
[----:B------:R-:W-:-:S03]  /*3c90*/  UMOV UR4, 0x40 ;  /* 0x0000004000047882 */ /* 0x000fc60000000000 */
[----:B------:R-:W-:Y:S01]  /*3ca0*/  UVIRTCOUNT.DEALLOC.SMPOOL 0x80 ;  /* 0x000000800000784c */ /* 0x000fe20000000000 */
[----:B--2---:R-:W-:Y:S02]  /*3cb0*/  ULEA UR8, UR8, UR4, 0x18 ;  /* 0x0000000408087291 */ /* 0x004fe4000f8ec0ff */
[----:B------:R-:W-:-:S07]  /*3cc0*/  ULEA UR4, UR30, UR26, 0x3 ;  /* 0x0000001a1e047291 */ /* 0x000fce000f8e18ff */
[----:B------:R2:W-:Y:S02]  /*3cd0*/  @P0 STS.U8 [UR8+0x1c], R0 ;  /* 0x00001c00ff000988 */ /* 0x0005e40008000008 */
[----:B------:R-:W4:Y:S02]  /*3ce0*/  SYNCS.PHASECHK.TRANS64.TRYWAIT P0, [UR4], R2 ;  /* 0x00000002ff0075a7 */ /* 0x000f240008001104 */
[----:B--2-4-:R-:W-:Y:S05]  /*3cf0*/  @!P0 BRA `(.L_x_72) ;  /* 0x00000050009c8947 */ /* 0x014fea0003800000 */
.L_x_171:
[----:B------:R-:W-:-:S04]  /*3d00*/  UIADD3 UR4, UPT, UPT, UR30, 0x1, URZ ;  /* 0x000000011e047890 */ /* 0x000fc8000fffe0ff */
[----:B------:R-:W-:-:S04]  /*3d10*/  UISETP.NE.AND UP0, UPT, UR4, 0x4, UPT ;  /* 0x000000040400788c */ /* 0x000fc8000bf05270 */
[----:B------:R-:W-:Y:S02]  /*3d20*/  USEL UR6, URZ, 0x1, UP0 ;  /* 0x00000001ff067887 */ /* 0x000fe40008000000 */
[----:B------:R-:W-:-:S04]  /*3d30*/  USEL UR4, UR4, URZ, UP0 ;  /* 0x000000ff04047287 */ /* 0x000fc80008000000 */
[----:B-1----:R-:W-:Y:S01]  /*3d40*/  ULEA UR5, UR4, UR26, 0x3 ;  /* 0x0000001a04057291 */ /* 0x002fe2000f8e18ff */
[----:B--2---:R-:W-:-:S04]  /*3d50*/  LOP3.LUT R2, R11, UR6, RZ, 0x3c, !PT ;  /* 0x000000060b027c12 */ /* 0x004fc8000f8e3cff */
[----:B------:R-:W-:-:S04]  /*3d60*/  SHF.L.U32 R3, R2, 0x1f, RZ ;  /* 0x0000001f02037819 */ /* 0x000fc800000006ff */
[----:B------:R-:W1:Y:S02]  /*3d70*/  SYNCS.PHASECHK.TRANS64.TRYWAIT P0, [UR5], R3 ;  /* 0x00000003ff0075a7 */ /* 0x000e640008001105 */
[----:B-1----:R-:W-:Y:S05]  /*3d80*/  @!P0 BRA `(.L_x_73) ;  /* 0x0000005000908947 */ /* 0x002fea0003800000 */
.L_x_173:
        /* <DEDUP_REMOVED lines=9> */
.L_x_175:
[----:B------:R-:W-:-:S04]  /*3e20*/  UIADD3 UR4, UPT, UPT, UR4, 0x1, URZ ;  /* 0x0000000104047890 */ /* 0x000fc8000fffe0ff */
[----:B------:R-:W-:-:S04]  /*3e30*/  UISETP.NE.AND UP0, UPT, UR4, 0x4, UPT ;  /* 0x000000040400788c */ /* 0x000fc8000bf05270 */
[----:B------:R-:W-:Y:S02]  /*3e40*/  USEL UR5, URZ, 0x1, UP0 ;  /* 0x00000001ff057887 */ /* 0x000fe40008000000 */
[----:B------:R-:W-:-:S04]  /*3e50*/  USEL UR4, UR4, URZ, UP0 ;  /* 0x000000ff04047287 */ /* 0x000fc80008000000 */
[----:B------:R-:W-:Y:S01]  /*3e60*/  ULEA UR4, UR4, UR26, 0x3 ;  /* 0x0000001a04047291 */ /* 0x000fe2000f8e18ff */
[----:B------:R-:W-:-:S04]  /*3e70*/  LOP3.LUT R2, R2, UR5, RZ, 0x3c, !PT ;  /* 0x0000000502027c12 */ /* 0x000fc8000f8e3cff */
[----:B------:R-:W-:-:S04]  /*3e80*/  SHF.L.U32 R2, R2, 0x1f, RZ ;  /* 0x0000001f02027819 */ /* 0x000fc800000006ff */
[----:B------:R-:W2:Y:S02]  /*3e90*/  SYNCS.PHASECHK.TRANS64.TRYWAIT P0, [UR4], R2 ;  /* 0x00000002ff0075a7 */ /* 0x000ea40008001104 */
[----:B--2---:R-:W-:Y:S05]  /*3ea0*/  @!P0 BRA `(.L_x_75) ;  /* 0x0000005000788947 */ /* 0x004fea0003800000 */
.L_x_177:
[----:B------:R-:W-:Y:S01]  /*3eb0*/  NOP ;  /* 0x0000000000007918 */ /* 0x000fe20000000000 */
[----:B-1----:R-:W1:Y:S01]  /*3ec0*/  LDS R0, [UR8+0x14] ;  /* 0x00001408ff007984 */ /* 0x002e620008000800 */
[----:B------:R-:W-:Y:S01]  /*3ed0*/  ULOP3.LUT UR4, UR42, 0xffff, URZ, 0xc0, !UPT ;  /* 0x0000ffff2a047892 */ /* 0x000fe2000f8ec0ff */
[----:B------:R-:W-:Y:S01]  /*3ee0*/  UMOV UR5, 0xffff ;  /* 0x0000ffff00057882 */ /* 0x000fe20000000000 */
[----:B------:R-:W-:Y:S02]  /*3ef0*/  UMOV UR6, 0x1 ;  /* 0x0000000100067882 */ /* 0x000fe40000000000 */
[----:B------:R-:W-:-:S04]  /*3f00*/  USHF.R.U32.HI UR4, URZ, 0x5, UR4 ;  /* 0x00000005ff047899 */ /* 0x000fc80008011604 */
[----:B------:R-:W-:Y:S02]  /*3f10*/  USHF.L.U32 UR5, UR5, UR4, URZ ;  /* 0x0000000405057299 */ /* 0x000fe400080006ff */
[----:B------:R-:W-:-:S04]  /*3f20*/  USHF.L.U32 UR4, UR6, UR4, URZ ;  /* 0x0000000406047299 */ /* 0x000fc800080006ff */
[----:B-1----:R-:W-:-:S04]  /*3f30*/  LOP3.LUT R0, R0, UR5, RZ, 0xc0, !PT ;  /* 0x0000000500007c12 */ /* 0x002fc8000f8ec0ff */
[----:B------:R-:W-:-:S13]  /*3f40*/  ISETP.NE.AND P0, PT, R0, UR5, PT ;  /* 0x0000000500007c0c */ /* 0x000fda000bf05270 */
[----:B------:R-:W-:Y:S05]  /*3f50*/  @P0 BRA `(.L_x_76) ;  /* 0x0000000000580947 */ /* 0x000fea0003800000 */
[----:B------:R-:W1:Y:S02]  /*3f60*/  LDS R0, [UR8+0x18] ;  /* 0x00001808ff007984 */ /* 0x000e640008000800 */
[----:B-1----:R-:W-:-:S04]  /*3f70*/  LOP3.LUT R0, R0, UR4, RZ, 0xc0, !PT ;  /* 0x0000000400007c12 */ /* 0x002fc8000f8ec0ff */
[----:B------:R-:W-:-:S13]  /*3f80*/  ISETP.NE.AND P0, PT, R0, UR4, PT ;  /* 0x0000000400007c0c */ /* 0x000fda000bf05270 */
[----:B------:R-:W-:Y:S05]  /*3f90*/  @P0 BRA `(.L_x_77) ;  /* 0x00000000003c0947 */ /* 0x000fea0003800000 */
[----:B------:R-:W1:Y:S01]  /*3fa0*/  S2R R2, SR_LANEID ;  /* 0x0000000000027919 */ /* 0x000e620000000000 */
[----:B------:R-:W-:-:S06]  /*3fb0*/  ULOP3.LUT UR5, URZ, UR5, URZ, 0x33, !UPT ;  /* 0x00000005ff057292 */ /* 0x000fcc000f8e33ff */
[----:B------:R-:W-:-:S04]  /*3fc0*/  IMAD.U32 R0, RZ, RZ, UR5 ;  /* 0x00000005ff007e24 */ /* 0x000fc8000f8e00ff */
[----:B------:R2:W4:Y:S02]  /*3fd0*/  REDUX UR7, R0 ;  /* 0x00000000000773c4 */ /* 0x0005240000000000 */
[----:B------:R1:W-:Y:S01]  /*3fe0*/  UTCATOMSWS.AND URZ, UR5 ;  /* 0x0000000500ff79e3 */ /* 0x0003e20008000000 */
[----:B--2---:R-:W-:Y:S01]  /*3ff0*/  LOP3.LUT R0, RZ, UR4, RZ, 0x33, !PT ;  /* 0x00000004ff007c12 */ /* 0x004fe2000f8e33ff */
[----:B------:R-:W-:Y:S02]  /*4000*/  VOTEU.ANY UR4, UPT, PT ;  /* 0x0000000000047886 */ /* 0x000fe400038e0100 */
[----:B------:R-:W-:Y:S02]  /*4010*/  UFLO.U32 UR4, UR4 ;  /* 0x00000004000472bd */ /* 0x000fe400080e0000 */
[----:B------:R-:W2:Y:S04]  /*4020*/  REDUX UR6, R0 ;  /* 0x00000000000673c4 */ /* 0x000ea80000000000 */
[----:B-1----:R-:W-:-:S02]  /*4030*/  ISETP.EQ.U32.AND P0, PT, R2, UR4, PT ;  /* 0x0000000402007c0c */ /* 0x002fc4000bf02070 */
[----:B----4-:R-:W-:-:S11]  /*4040*/  MOV R2, UR7 ;  /* 0x0000000700027c02 */ /* 0x010fd60008000f00 */
[----:B------:R1:W-:Y:S01]  /*4050*/  @P0 ATOMS.AND RZ, [UR8+0x14], R2 ;  /* 0x00001402ffff098c */ /* 0x0003e2000a800008 */
[----:B--2---:R-:W-:-:S05]  /*4060*/  IMAD.U32 R0, RZ, RZ, UR6 ;  /* 0x00000006ff007e24 */ /* 0x004fca000f8e00ff */
[----:B------:R1:W-:Y:S01]  /*4070*/  @P0 ATOMS.AND RZ, [UR8+0x18], R0 ;  /* 0x00001800ffff098c */ /* 0x0003e2000a800008 */
[----:B------:R-:W-:Y:S05]  /*4080*/  BRA `(.L_x_78) ;  /* 0x0000000000147947 */ /* 0x000fea0003800000 */
.L_x_77:
[----:B------:R-:W-:Y:S02]  /*4090*/  MOV R2, 0x40b0 ;  /* 0x000040b000027802 */ /* 0x000fe40000000f00 */
[----:B---3-5:R-:W-:Y:S05]  /*40a0*/  CALL.REL.NOINC `($__internal_0_$__cuda_sm10x_tcgen05_guardrail_trap_col_being_dealloced_not_returned_by_alloc) ;  /* 0x0000005400607944 */ /* 0x028fea0003c00000 */
[----:B------:R-:W-:Y:S05]  /*40b0*/  BRA `(.L_x_78) ;  /* 0x0000000000087947 */ /* 0x000fea0003800000 */
.L_x_76:
[----:B------:R-:W-:Y:S02]  /*40c0*/  MOV R2, 0x40e0 ;  /* 0x000040e000027802 */ /* 0x000fe40000000f00 */
[----:B---3-5:R-:W-:Y:S05]  /*40d0*/  CALL.REL.NOINC `($__internal_2_$__cuda_sm10x_tcgen05_guardrail_trap_unallocated_columns_being_dealloced) ;  /* 0x00000054006c7944 */ /* 0x028fea0003c00000 */
.L_x_78:
[----:B------:R-:W-:Y:S01]  /*40e0*/  NOP ;  /* 0x0000000000007918 */ /* 0x000fe20000000000 */
[----:B------:R-:W-:Y:S05]  /*40f0*/  EXIT ;  /* 0x000000000000794d */ /* 0x000fea0003800000 */
.L_x_60:
[----:B------:R-:W-:-:S09]  /*4100*/  UISETP.NE.OR UP0, UPT, UR18, 0x3, !UP3 ;  /* 0x000000031200788c */ /* 0x000fd2000df05670 */
[----:B------:R-:W-:Y:S05]  /*4110*/  BRA.U UP0, `(.L_x_79) ;  /* 0x0000001100887547 */ /* 0x000fea000b800000 */
[----:B------:R-:W2:Y:S01]  /*4120*/  LDCU.64 UR4, c[0x0][0x888] ;  /* 0x00011100ff0477ac */ /* 0x000ea20008000a00 */
[----:B------:R-:W3:Y:S01]  /*4130*/  S2UR UR8, SR_CgaCtaId ;  /* 0x00000000000879c3 */ /* 0x000ee20000008800 */
[----:B------:R-:W-:Y:S02]  /*4140*/  HFMA2 R9, -RZ, RZ, 0, 0 ;  /* 0x00000000ff097431 */ /* 0x000fe400000001ff */
[----:B------:R-:W-:Y:S01]  /*4150*/  IMAD.MOV.U32 R11, RZ, RZ, 0x1 ;  /* 0x00000001ff0b7424 */ /* 0x000fe200078e00ff */
[----:B------:R-:W4:Y:S01]  /*4160*/  LDCU UR40, c[0x0][0x370] ;  /* 0x00006e00ff2877ac */ /* 0x000f220008000800 */
[----:B------:R-:W-:Y:S01]  /*4170*/  IMAD.MOV.U32 R10, RZ, RZ, RZ ;  /* 0x000000ffff0a7224 */ /* 0x000fe200078e00ff */
[----:B------:R-:W-:Y:S01]  /*4180*/  MOV R3, 0x1000 ;  /* 0x0000100000037802 */ /* 0x000fe20000000f00 */
[----:B------:R-:W4:Y:S01]  /*4190*/  LDCU.128 UR44, c[0x0][0xb10] ;  /* 0x00016200ff2c77ac */ /* 0x000f220008000c00 */
[----:B------:R-:W1:Y:S01]  /*41a0*/  LDC.64 R12, c[0x0][0x348] ;  /* 0x0000d200ff0c7b82 */ /* 0x000e620000000a00 */
[----:B------:R-:W3:Y:S01]  /*41b0*/  LDCU UR37, c[0x0][0x374] ;  /* 0x00006e80ff2577ac */ /* 0x000ee20008000800 */
[----:B------:R-:W3:Y:S01]  /*41c0*/  LDCU.64 UR38, c[0x0][0x890] ;  /* 0x00011200ff2677ac */ /* 0x000ee20008000a00 */
[----:B------:R-:W3:Y:S01]  /*41d0*/  LDCU UR15, c[0x0][0xb0c] ;  /* 0x00016180ff0f77ac */ /* 0x000ee20008000800 */
[----:B--2---:R-:W-:Y:S01]  /*41e0*/  UISETP.NE.U32.AND UP0, UPT, UR4, URZ, UPT ;  /* 0x000000ff0400728c */ /* 0x004fe2000bf05070 */
[----:B------:R-:W2:Y:S01]  /*41f0*/  LDCU UR54, c[0x0][0xb20] ;  /* 0x00016400ff3677ac */ /* 0x000ea20008000800 */
[----:B------:R-:W2:Y:S01]  /*4200*/  LDCU UR4, c[0x0][0xb30] ;  /* 0x00016600ff0477ac */ /* 0x000ea20008000800 */
[----:B------:R-:W-:Y:S01]  /*4210*/  UMOV UR21, 0x400 ;  /* 0x0000040000157882 */ /* 0x000fe20000000000 */
[----:B----4-:R-:W-:-:S02]  /*4220*/  UIMAD.WIDE.U32 UR52, UR40, UR44, URZ ;  /* 0x0000002c283472a5 */ /* 0x010fc4000f8e00ff */
[----:B---3--:R-:W-:Y:S02]  /*4230*/  UIMAD.WIDE.U32 UR6, UR37, UR47, URZ ;  /* 0x0000002f250672a5 */ /* 0x008fe4000f8e00ff */
[----:B------:R-:W-:Y:S02]  /*4240*/  ULEA UR21, UR8, UR21, 0x18 ;  /* 0x0000001508157291 */ /* 0x000fe4000f8ec0ff */
[----:B------:R-:W-:Y:S02]  /*4250*/  UISETP.NE.U32.AND UP6, UPT, UR38, URZ, UPT ;  /* 0x000000ff2600728c */ /* 0x000fe4000bfc5070 */
[----:B------:R-:W-:Y:S02]  /*4260*/  UIADD3 UR43, UPT, UPT, UR21, 0x98, URZ ;  /* 0x00000098152b7890 */ /* 0x000fe4000fffe0ff */
[----:B------:R-:W-:Y:S02]  /*4270*/  UIADD3 UR33, UPT, UPT, UR21, 0x80, URZ ;  /* 0x0000008015217890 */ /* 0x000fe4000fffe0ff */
[----:B------:R-:W-:-:S02]  /*4280*/  UIADD3 UR25, UPT, UPT, UR21, 0x88, URZ ;  /* 0x0000008815197890 */ /* 0x000fc4000fffe0ff */
[----:B------:R-:W-:Y:S02]  /*4290*/  UIADD3 UR17, UPT, UPT, UR21, 0x90, URZ ;  /* 0x0000009015117890 */ /* 0x000fe4000fffe0ff */
[----:B------:R-:W-:Y:S02]  /*42a0*/  UISETP.NE.AND.EX UP5, UPT, UR5, URZ, UPT, UP0 ;  /* 0x000000ff0500728c */ /* 0x000fe4000bfa5300 */
[----:B------:R-:W-:Y:S01]  /*42b0*/  UISETP.NE.AND UP0, UPT, UR42, 0x1, UPT ;  /* 0x000000012a00788c */ /* 0x000fe2000bf05270 */
[----:B------:R-:W-:Y:S01]  /*42c0*/  UMOV UR52, UR53 ;  /* 0x0000003500347c82 */ /* 0x000fe20008000000 */
[----:B------:R-:W-:Y:S01]  /*42d0*/  UMOV UR51, UR7 ;  /* 0x0000000700337c82 */ /* 0x000fe20008000000 */
[----:B------:R-:W-:Y:S02]  /*42e0*/  USEL UR41, URZ, 0x1, UP4 ;  /* 0x00000001ff297887 */ /* 0x000fe4000a000000 */
[----:B------:R-:W-:Y:S02]  /*42f0*/  UISETP.NE.AND UP0, UPT, UR15, 0x1, UPT ;  /* 0x000000010f00788c */ /* 0x000fe4000bf05270 */
[----:B------:R-:W-:-:S02]  /*4300*/  UPLOP3.LUT UP4, UPT, UPT, UPT, UPT, 0x40, 0x4 ;  /* 0x000000000004789c */ /* 0x000fc40003f8e870 */
[----:B------:R-:W-:Y:S01]  /*4310*/  UISETP.GE.AND UP2, UPT, UR42, 0x1, UPT ;  /* 0x000000012a00788c */ /* 0x000fe2000bf46270 */
[----:B------:R-:W3:Y:S01]  /*4320*/  LDCU.64 UR22, c[0x0][0xb28] ;  /* 0x00016500ff1677ac */ /* 0x000ee20008000a00 */
[----:B------:R-:W-:Y:S02]  /*4330*/  UISETP.NE.AND.EX UP6, UPT, UR39, URZ, UPT, UP6 ;  /* 0x000000ff2700728c */ /* 0x000fe4000bfc5360 */
[----:B------:R-:W-:Y:S02]  /*4340*/  UPRMT UR43, UR8, 0x654, UR43 ;  /* 0x00000654082b7896 */ /* 0x000fe4000800002b */
[----:B------:R-:W-:Y:S02]  /*4350*/  UPRMT UR50, UR8, 0x654, UR33 ;  /* 0x0000065408327896 */ /* 0x000fe40008000021 */
[----:B------:R-:W-:Y:S02]  /*4360*/  UPRMT UR49, UR8, 0x654, UR25 ;  /* 0x0000065408317896 */ /* 0x000fe40008000019 */
[----:B------:R-:W-:-:S02]  /*4370*/  UPRMT UR48, UR8, 0x654, UR17 ;  /* 0x0000065408307896 */ /* 0x000fc40008000011 */
[----:B------:R-:W-:Y:S02]  /*4380*/  USHF.R.U32.HI UR52, URZ, UR45, UR52 ;  /* 0x0000002dff347299 */ /* 0x000fe40008011634 */
[----:B--2---:R-:W-:Y:S02]  /*4390*/  USHF.R.U32.HI UR51, URZ, UR54, UR51 ;  /* 0x00000036ff337299 */ /* 0x004fe40008011633 */
[----:B------:R-:W-:Y:S02]  /*43a0*/  UISETP.NE.AND UP0, UPT, UR46, 0x1, UPT ;  /* 0x000000012e00788c */ /* 0x000fe4000bf05270 */
[----:B-1----:R-:W-:-:S11]  /*43b0*/  UISETP.NE.AND UP3, UPT, UR4, 0x1, UPT ;  /* 0x000000010400788c */ /* 0x002fd6000bf65270 */
.L_x_90:
[C---:B------:R-:W-:Y:S02]  /*43c0*/  LEA R8, R10.reuse, UR21, 0x3 ;  /* 0x000000150a087c11 */ /* 0x040fe4000f8e18ff */
[----:B------:R-:W-:Y:S02]  /*43d0*/  SHF.L.U32 R0, R9, 0x1f, RZ ;  /* 0x0000001f09007819 */ /* 0x000fe400000006ff */
[----:B------:R-:W-:Y:S02]  /*43e0*/  LEA R4, R10, UR21, 0x4 ;  /* 0x000000150a047c11 */ /* 0x000fe4000f8e20ff */
[----:B-1----:R-:W1:Y:S02]  /*43f0*/  SYNCS.PHASECHK.TRANS64.TRYWAIT P0, [R8+URZ+0xd0], R0 ;  /* 0x0000d000080075a7 */ /* 0x002e6400080011ff */
[----:B-1----:R-:W-:Y:S05]  /*4400*/  @!P0 BRA `(.L_x_80) ;  /* 0x0000004c00388947 */ /* 0x002fea0003800000 */
.L_x_178:
[----:B------:R-:W2:Y:S01]  /*4410*/  LDS.128 R4, [R4+0x160] ;  /* 0x0001600004047984 */ /* 0x000ea20000000c00 */
[----:B------:R-:W-:Y:S01]  /*4420*/  UISETP.GE.AND UP0, UPT, UR42, 0x1, UPT ;  /* 0x000000012a00788c */ /* 0x000fe2000bf06270 */
[----:B------:R-:W-:Y:S01]  /*4430*/  @!PT LDS RZ, [RZ] ;  /* 0x00000000fffff984 */ /* 0x000fe20000000800 */
[----:B------:R-:W-:Y:S01]  /*4440*/  @!PT LDS RZ, [RZ] ;  /* 0x00000000fffff984 */ /* 0x000fe20000000800 */
[----:B------:R-:W-:Y:S01]  /*4450*/  @!PT LDS RZ, [RZ] ;  /* 0x00000000fffff984 */ /* 0x000fe20000000800 */
[----:B------:R-:W-:Y:S01]  /*4460*/  @!PT LDS RZ, [RZ] ;  /* 0x00000000fffff984 */ /* 0x000fe20000000800 */
[----:B------:R4:W-:Y:S06]  /*4470*/  MEMBAR.ALL.CTA ;  /* 0x0000000000007992 */ /* 0x0009ec0000008000 */
[----:B----4-:R-:W4:Y:S01]  /*4480*/  FENCE.VIEW.ASYNC.S ;  /* 0x00000000000073c6 */ /* 0x010f220000000000 */
[----:B--2---:R-:W-:Y:S11]  /*4490*/  LOP3.LUT P0, RZ, R6, 0x1, RZ, 0xc0, !PT ;  /* 0x0000000106ff7812 */ /* 0x004ff6000780c0ff */
[----:B------:R-:W-:Y:S02]  /*44a0*/  @!UPT UIADD3 URZ, UPT, UPT, URZ, URZ, URZ ;  /* 0x000000fffffff290 */ /* 0x000fe4000fffe0ff */
[----:B----4-:R-:W-:Y:S01]  /*44b0*/  VOTEU.ANY UP2, P0 ;  /* 0x0000000000ff7886 */ /* 0x010fe20000040100 */
[----:B------:R-:W-:Y:S11]  /*44c0*/  PLOP3.LUT P0, PT, PT, PT, UP2, 0x80, 0x8 ;  /* 0x000000000008781c */ /* 0x000ff60003f0f028 */
[----:B------:R-:W-:Y:S02]  /*44d0*/  @!UPT UIADD3 URZ, UPT, UPT, URZ, URZ, URZ ;  /* 0x000000fffffff290 */ /* 0x000fe4000fffe0ff */
[----:B-1----:R-:W-:Y:S02]  /*44e0*/  @P0 SHF.R.U32.HI R0, RZ, 0x10, R5 ;  /* 0x00000010ff000819 */ /* 0x002fe40000011605 */
[----:B------:R-:W-:Y:S02]  /*44f0*/  @P0 MOV R2, R4 ;  /* 0x0000000400020202 */ /* 0x000fe40000000f00 */
[----:B------:R-:W-:Y:S01]  /*4500*/  @P0 R2UR UR4, R0 ;  /* 0x00000000000402ca */ /* 0x000fe200000e0000 */
[----:B------:R-:W-:Y:S01]  /*4510*/  VIADD R0, R8, 0xe0 ;  /* 0x000000e008007836 */ /* 0x000fe20000000000 */
[----:B------:R-:W-:Y:S02]  /*4520*/  @P0 LOP3.LUT R4, R5, 0xffff, RZ, 0xc0, !PT ;  /* 0x0000ffff05040812 */ /* 0x000fe400078ec0ff */
[----:B------:R-:W-:Y:S02]  /*4530*/  @P0 R2UR UR6, R2 ;  /* 0x00000000020602ca */ /* 0x000fe400000e0000 */
[----:B------:R-:W-:Y:S02]  /*4540*/  PRMT R0, RZ, 0x654, R0 ;  /* 0x00000654ff007816 */ /* 0x000fe40000000000 */
[----:B------:R-:W-:Y:S02]  /*4550*/  @P0 R2UR UR5, R4 ;  /* 0x00000000040502ca */ /* 0x000fe400000e0000 */
[----:B------:R1:W-:Y:S03]  /*4560*/  SYNCS.ARRIVE.TRANS64.RED.A1T0 RZ, [R0+URZ], RZ ;  /* 0x000000ff00ff79a7 */ /* 0x0003e600081004ff */
[----:B------:R-:W-:Y:S04]  /*4570*/  @UP2 UMOV UR29, UR4 ;  /* 0x00000004001d2c82 */ /* 0x000fe80008000000 */
[----:B------:R-:W-:Y:S04]  /*4580*/  @UP2 UMOV UR14, UR6 ;  /* 0x00000006000e2c82 */ /* 0x000fe80008000000 */
[----:B------:R-:W-:Y:S01]  /*4590*/  @UP2 UMOV UR13, UR5 ;  /* 0x00000005000d2c82 */ /* 0x000fe20008000000 */
[----:B------:R-:W-:Y:S05]  /*45a0*/  BRA.U !UP0, `(.L_x_81) ;  /* 0x0000000108c07547 */ /* 0x000fea000b800000 */
[----:B------:R-:W-:Y:S02]  /*45b0*/  UIMAD.WIDE.U32 UR18, UR13, UR47, URZ ;  /* 0x0000002f0d1272a5 */ /* 0x000fe4000f8e00ff */
[----:B------:R-:W-:Y:S02]  /*45c0*/  UP2UR UR16, UPR, URZ, 0x4 ;  /* 0x00000004ff107883 */ /* 0x000fe40008000000 */
[----:B------:R-:W-:Y:S02]  /*45d0*/  UISETP.NE.AND UP2, UPT, UR46, 0x1, UPT ;  /* 0x000000012e00788c */ /* 0x000fe4000bf45270 */
[----:B------:R-:W-:Y:S02]  /*45e0*/  UIMAD.WIDE.U32 UR26, UR14, UR44, URZ ;  /* 0x0000002c0e1a72a5 */ /* 0x000fe4000f8e00ff */
[----:B------:R-:W-:Y:S02]  /*45f0*/  USEL UR4, UR37, UR51, !UP2 ;  /* 0x0000003325047287 */ /* 0x000fe4000d000000 */
[----:B------:R-:W-:Y:S02]  /*4600*/  UISETP.NE.AND UP0, UPT, UR15, 0x1, UPT ;  /* 0x000000010f00788c */ /* 0x000fe4000bf05270 */
[----:B------:R-:W-:Y:S02]  /*4610*/  UP2UR UR20, UPR, URZ, 0x2 ;  /* 0x00000002ff147883 */ /* 0x000fe40008000000 */
[----:B------:R-:W-:Y:S02]  /*4620*/  UISETP.NE.AND UP1, UPT, UR42, 0x1, UPT ;  /* 0x000000012a00788c */ /* 0x000fe4000bf25270 */
[----:B---3--:R-:W-:Y:S02]  /*4630*/  UIMAD.WIDE.U32 UR8, UR4, UR22, URZ ;  /* 0x00000016040872a5 */ /* 0x008fe4000f8e00ff */
[----:B------:R-:W-:Y:S01]  /*4640*/  USEL UR7, UR40, UR52, !UP0 ;  /* 0x0000003428077287 */ /* 0x000fe2000c000000 */
[----:B------:R-:W-:Y:S02]  /*4650*/  UMOV UR5, UR19 ;  /* 0x0000001300057c82 */ /* 0x000fe40008000000 */
[----:B------:R-:W-:Y:S02]  /*4660*/  USHF.R.U32.HI UR6, URZ, UR54, UR5 ;  /* 0x00000036ff067299 */ /* 0x000fe40008011605 */
[----:B------:R-:W-:Y:S02]  /*4670*/  UIMAD.WIDE.U32 UR10, UR7, UR22, URZ ;  /* 0x00000016070a72a5 */ /* 0x000fe4000f8e00ff */
[----:B------:R-:W-:Y:S02]  /*4680*/  USEL UR6, UR13, UR6, !UP2 ;  /* 0x000000060d067287 */ /* 0x000fe4000d000000 */
[----:B------:R-:W-:Y:S01]  /*4690*/  UISETP.NE.AND UP2, UPT, UR16, URZ, UPT ;  /* 0x000000ff1000728c */ /* 0x000fe2000bf45270 */
[----:B------:R-:W-:Y:S02]  /*46a0*/  UMOV UR5, UR27 ;  /* 0x0000001b00057c82 */ /* 0x000fe40008000000 */
[----:B------:R-:W-:Y:S03]  /*46b0*/  USHF.R.U32.HI UR12, URZ, UR45, UR5 ;  /* 0x0000002dff0c7299 */ /* 0x000fe60008011605 */
[----:B------:R-:W-:Y:S02]  /*46c0*/  UMOV UR5, UR9 ;  /* 0x0000000900057c82 */ /* 0x000fe40008000000 */
[----:B------:R-:W-:Y:S03]  /*46d0*/  @UP1 USHF.R.U32.HI UR4, URZ, UR23, UR5 ;  /* 0x00000017ff041299 */ /* 0x000fe60008011605 */
[----:B------:R-:W-:Y:S01]  /*46e0*/  UMOV UR5, UR11 ;  /* 0x0000000b00057c82 */ /* 0x000fe20008000000 */
[----:B------:R-:W-:Y:S02]  /*46f0*/  UIMAD UR4, UR42, UR4, URZ ;  /* 0x000000042a0472a4 */ /* 0x000fe4000f8e02ff */
[----:B------:R-:W-:Y:S02]  /*4700*/  @UP1 USHF.R.U32.HI UR7, URZ, UR23, UR5 ;  /* 0x00000017ff071299 */ /* 0x000fe40008011605 */
[----:B------:R-:W-:Y:S02]  /*4710*/  USEL UR5, UR14, UR12, !UP0 ;  /* 0x0000000c0e057287 */ /* 0x000fe4000c000000 */
[----:B------:R-:W-:Y:S02]  /*4720*/  UIMAD.WIDE.U32 UR10, UR6, UR22, URZ ;  /* 0x00000016060a72a5 */ /* 0x000fe4000f8e00ff */
[----:B------:R-:W-:Y:S02]  /*4730*/  UIMAD UR8, UR42, UR7, URZ ;  /* 0x000000072a0872a4 */ /* 0x000fe4000f8e02ff */
[----:B------:R-:W-:Y:S03]  /*4740*/  UISETP.GE.AND UP0, UPT, UR6, UR4, UPT ;  /* 0x000000040600728c */ /* 0x000fe6000bf06270 */
[----:B------:R-:W-:Y:S01]  /*4750*/  UMOV UR4, UR11 ;  /* 0x0000000b00047c82 */ /* 0x000fe20008000000 */
[----:B------:R-:W-:Y:S02]  /*4760*/  UISETP.GE.OR UP0, UPT, UR5, UR8, UP0 ;  /* 0x000000080500728c */ /* 0x000fe40008706670 */
[----:B------:R-:W-:Y:S02]  /*4770*/  USHF.R.U32.HI UR4, URZ, UR23, UR4 ;  /* 0x00000017ff047299 */ /* 0x000fe40008011604 */
[----:B------:R-:W-:Y:S02]  /*4780*/  UIMAD.WIDE.U32 UR8, UR5, UR22, URZ ;  /* 0x00000016050872a5 */ /* 0x000fe4000f8e00ff */
[----:B------:R-:W-:Y:S04]  /*4790*/  USEL UR10, UR6, UR4, !UP1 ;  /* 0x00000004060a7287 */ /* 0x000fe8000c800000 */
[----:B------:R-:W-:Y:S01]  /*47a0*/  UIADD3 UR11, UPT, UPT, -UR10, URZ, URZ ;  /* 0x000000ff0a0b7290 */ /* 0x000fe2000fffe1ff */
[----:B------:R-:W-:Y:S02]  /*47b0*/  @!UP0 UMOV UR4, UR9 ;  /* 0x0000000900048c82 */ /* 0x000fe40008000000 */
[----:B------:R-:W-:Y:S02]  /*47c0*/  @!UP0 USHF.R.U32.HI UR4, URZ, UR23, UR4 ;  /* 0x00000017ff048299 */ /* 0x000fe40008011604 */
[----:B------:R-:W-:Y:S02]  /*47d0*/  UIMAD UR8, UR42, UR11, UR6 ;  /* 0x0000000b2a0872a4 */ /* 0x000fe4000f8e0206 */
[----:B------:R-:W-:Y:S02]  /*47e0*/  @!UP0 USEL UR4, UR5, UR4, !UP1 ;  /* 0x0000000405048287 */ /* 0x000fe4000c800000 */
[----:B------:R-:W-:Y:S02]  /*47f0*/  UISETP.NE.AND UP1, UPT, UR20, URZ, UPT ;  /* 0x000000ff1400728c */ /* 0x000fe4000bf25270 */
[----:B------:R-:W-:Y:S02]  /*4800*/  @!UP0 UIMAD UR8, UR7, UR8, UR4 ;  /* 0x00000008070882a4 */ /* 0x000fe4000f8e0204 */
[----:B------:R-:W-:Y:S02]  /*4810*/  @!UP0 UIADD3 UR9, UPT, UPT, UR10, -UR4, URZ ;  /* 0x800000040a098290 */ /* 0x000fe4000fffe0ff */
[----:B------:R-:W-:Y:S02]  /*4820*/  UIADD3 UR4, UPT, UPT, -UR5, URZ, URZ ;  /* 0x000000ff05047290 */ /* 0x000fe4000fffe1ff */
[----:B------:R-:W-:Y:S02]  /*4830*/  UIADD3 UR7, UPT, UPT, -UR6, URZ, URZ ;  /* 0x000000ff06077290 */ /* 0x000fe4000fffe1ff */
[----:B------:R-:W-:Y:S02]  /*4840*/  @!UP0 UIMAD UR6, UR9, UR42, UR5 ;  /* 0x0000002a090682a4 */ /* 0x000fe4000f8e0205 */
[----:B------:R-:W-:Y:S02]  /*4850*/  UIMAD UR14, UR15, UR4, UR14 ;  /* 0x000000040f0e72a4 */ /* 0x000fe4000f8e020e */
[----:B------:R-:W-:Y:S01]  /*4860*/  UIMAD UR13, UR46, UR7, UR13 ;  /* 0x000000072e0d72a4 */ /* 0x000fe2000f8e020d */
[----:B------:R-:W-:Y:S02]  /*4870*/  @!UP0 UMOV UR5, UR8 ;  /* 0x0000000800058c82 */ /* 0x000fe40008000000 */
[----:B------:R-:W-:Y:S02]  /*4880*/  UIMAD UR14, UR5, UR15, UR14 ;  /* 0x0000000f050e72a4 */ /* 0x000fe4000f8e020e */
[----:B------:R-:W-:Y:S11]  /*4890*/  UIMAD UR13, UR6, UR46, UR13 ;  /* 0x0000002e060d72a4 */ /* 0x000ff6000f8e020d */
[----:B------:R-:W-:Y:S01]  /*48a0*/  @!UPT UIADD3 URZ, UPT, UPT, URZ, URZ, URZ ;  /* 0x000000fffffff290 */ /* 0x000fe2000fffe0ff */
.L_x_81:
[----:B------:R-:W2:Y:S01]  /*48b0*/  @!UP3 LDCU.128 UR8, c[0x0][0xb10] ;  /* 0x00016200ff08b7ac */ /* 0x000ea20008000c00 */
[----:B------:R-:W-:Y:S02]  /*48c0*/  ISETP.NE.U32.AND P0, PT, RZ, UR38, PT ;  /* 0x00000026ff007c0c */ /* 0x000fe4000bf05070 */
[----:B------:R-:W-:Y:S02]  /*48d0*/  SHF.L.U32 R4, R11, 0x1f, RZ ;  /* 0x0000001f0b047819 */ /* 0x000fe400000006ff */
[----:B------:R-:W-:Y:S01]  /*48e0*/  ISETP.NE.AND.EX P0, PT, RZ, UR39, PT, P0 ;  /* 0x00000027ff007c0c */ /* 0x000fe2000bf05300 */
[----:B------:R-:W4:Y:S01]  /*48f0*/  @!UP3 LDCU UR5, c[0x0][0xb0c] ;  /* 0x00016180ff05b7ac */ /* 0x000f220008000800 */
[----:B------:R-:W-:Y:S02]  /*4900*/  USHF.L.U32 UR35, UR30, 0x6, URZ ;  /* 0x000000061e237899 */ /* 0x000fe400080006ff */
[----:B------:R-:W-:Y:S02]  /*4910*/  USHF.L.U32 UR34, UR31, 0x7, URZ ;  /* 0x000000071f227899 */ /* 0x000fe400080006ff */
[----:B--2---:R-:W-:Y:S07]  /*4920*/  UIMAD.WIDE.U32 UR6, UR14, UR8, URZ ;  /* 0x000000080e0672a5 */ /* 0x004fee000f8e00ff */
[----:B------:R-:W-:Y:S01]  /*4930*/  @!UP3 UMOV UR4, UR7 ;  /* 0x000000070004bc82 */ /* 0x000fe20008000000 */
[----:B----4-:R-:W-:Y:S02]  /*4940*/  @!UP3 UISETP.NE.AND UP0, UPT, UR5, 0x1, UPT ;  /* 0x000000010500b88c */ /* 0x010fe4000bf05270 */
[----:B------:R-:W-:Y:S02]  /*4950*/  @!UP3 USHF.R.U32.HI UR4, URZ, UR9, UR4 ;  /* 0x00000009ff04b299 */ /* 0x000fe40008011604 */
[----:B------:R-:W-:Y:S02]  /*4960*/  UIMAD.WIDE.U32 UR6, UR13, UR11, URZ ;  /* 0x0000000b0d0672a5 */ /* 0x000fe4000f8e00ff */
[----:B------:R-:W-:Y:S02]  /*4970*/  @!UP3 USEL UR8, UR14, UR4, !UP0 ;  /* 0x000000040e08b287 */ /* 0x000fe4000c000000 */
[----:B------:R-:W-:Y:S03]  /*4980*/  @!UP3 UISETP.NE.AND UP0, UPT, UR10, 0x1, UPT ;  /* 0x000000010a00b88c */ /* 0x000fe6000bf05270 */
[----:B------:R-:W-:Y:S02]  /*4990*/  @!UP3 UMOV UR6, UR7 ;  /* 0x000000070006bc82 */ /* 0x000fe40008000000 */
[----:B------:R-:W2:Y:S02]  /*49a0*/  @!UP3 LDCU UR4, c[0x0][0xb20] ;  /* 0x00016400ff04b7ac */ /* 0x000ea40008000800 */
[----:B--2---:R-:W-:Y:S04]  /*49b0*/  @!UP3 USHF.R.U32.HI UR6, URZ, UR4, UR6 ;  /* 0x00000004ff06b299 */ /* 0x004fe80008011606 */
[----:B------:R-:W-:Y:S04]  /*49c0*/  @!UP3 USEL UR6, UR13, UR6, !UP0 ;  /* 0x000000060d06b287 */ /* 0x000fe8000c000000 */
[----:B------:R-:W-:Y:S02]  /*49d0*/  @!UP3 UIADD3 UR4, UPT, UPT, -UR8, UR6, URZ ;  /* 0x000000060804b290 */ /* 0x000fe4000fffe1ff */
[----:B------:R-:W-:Y:S02]  /*49e0*/  @!UP3 UIADD3 UR6, UPT, UPT, UR8, -UR6, URZ ;  /* 0x800000060806b290 */ /* 0x000fe4000fffe0ff */
[----:B------:R-:W-:Y:S02]  /*49f0*/  @!UP3 UIMAD UR14, UR4, UR5, UR14 ;  /* 0x00000005040eb2a4 */ /* 0x000fe4000f8e020e */
[----:B------:R-:W-:Y:S01]  /*4a00*/  @!UP3 UIMAD UR13, UR6, UR10, UR13 ;  /* 0x0000000a060db2a4 */ /* 0x000fe2000f8e020d */
[----:B------:R-:W-:Y:S11]  /*4a10*/  BRA.U UP4, `(.L_x_82) ;  /* 0x0000000104107547 */ /* 0x000ff6000b800000 */
[----:B------:R-:W-:Y:S04]  /*4a20*/  MOV R2, UR41 ;  /* 0x0000002900027c02 */ /* 0x000fe80008000f00 */
[----:B------:R-:W-:Y:S04]  /*4a30*/  SHF.L.U32 R2, R2, 0x1f, RZ ;  /* 0x0000001f02027819 */ /* 0x000fe800000006ff */
[----:B------:R-:W2:Y:S02]  /*4a40*/  SYNCS.PHASECHK.TRANS64.TRYWAIT P1, [UR21+0xc8], R2 ;  /* 0x0000c802ff0075a7 */ /* 0x000ea40008021115 */
[----:B--2---:R-:W-:Y:S05]  /*4a50*/  @!P1 BRA `(.L_x_83) ;  /* 0x0000004400b89947 */ /* 0x004fea0003800000 */
.L_x_82:
[----:B------:R-:W-:Y:S05]  /*4a60*/  BRA.U !UP6, `(.L_x_84) ;  /* 0x000000010e387547 */ /* 0x000fea000b800000 */
[----:B------:R-:W-:Y:S01]  /*4a70*/  UPLOP3.LUT UP1, UPT, UPT, UPT, UP5, 0x80, 0x8 ;  /* 0x000000000008789c */ /* 0x000fe20003f2f050 */
[----:B-1----:R-:W-:Y:S01]  /*4a80*/  HFMA2 R0, -RZ, RZ, 0, 5.9604644775390625e-08 ;  /* 0x00000001ff007431 */ /* 0x002fe200000001ff */
[----:B------:R-:W1:Y:S01]  /*4a90*/  LDCU.64 UR8, c[0x0][0x358] ;  /* 0x00006b00ff0877ac */ /* 0x000e620008000a00 */
[----:B------:R-:W-:Y:S03]  /*4aa0*/  IMAD.MOV.U32 R45, RZ, RZ, 0x1 ;  /* 0x00000001ff2d7424 */ /* 0x000fe600078e00ff */
[----:B------:R-:W-:Y:S05]  /*4ab0*/  PLOP3.LUT P1, PT, PT, PT, UP1, 0x80, 0x8 ;  /* 0x000000000008781c */ /* 0x000fea0003f2f018 */
[----:B------:R-:W2:Y:S01]  /*4ac0*/  @UP1 LDCU.64 UR4, c[0x0][0x888] ;  /* 0x00011100ff0417ac */ /* 0x000ea20008000a00 */
[----:B------:R-:W-:Y:S07]  /*4ad0*/  @UP1 UIMAD UR6, UR36, UR38, URZ ;  /* 0x00000026240612a4 */ /* 0x000fee000f8e02ff */
[----:B------:R-:W-:Y:S01]  /*4ae0*/  @!P1 PRMT R45, R0, 0x7610, R45 ;  /* 0x00007610002d9816 */ /* 0x000fe2000000002d */
[----:B--2---:R-:W-:Y:S06]  /*4af0*/  @UP1 UIMAD.WIDE UR4, UR6, 0x4, UR4 ;  /* 0x00000004060418a5 */ /* 0x004fec000f8e0204 */
[----:B------:R-:W-:Y:S01]  /*4b00*/  IMAD.U32 R6, RZ, RZ, UR4 ;  /* 0x00000004ff067e24 */ /* 0x000fe2000f8e00ff */
[----:B------:R-:W-:Y:S04]  /*4b10*/  MOV R7, UR5 ;  /* 0x0000000500077c02 */ /* 0x000fe80008000f00 */
[----:B------:R-:W2:Y:S01]  /*4b20*/  @!UP1 LDCU UR4, c[0x0][0x880] ;  /* 0x00011000ff0497ac */ /* 0x000ea20008000800 */
[----:B-1---5:R4:W5:Y:S02]  /*4b30*/  @P1 LDG.E R27, desc[UR8][R6.64] ;  /* 0x00000008061b1981 */ /* 0x022964000c1e1900 */
[----:B--2-4-:R-:W-:Y:S07]  /*4b40*/  @!P1 IMAD.U32 R27, RZ, RZ, UR4 ;  /* 0x00000004ff1b9e24 */ /* 0x014fee000f8e00ff */
.L_x_84:
[----:B-----5:R-:W-:Y:S01]  /*4b50*/  @!P0 FSETP.EQ.AND P2, PT, R27, RZ, PT ;  /* 0x000000ff1b00820b */ /* 0x020fe20003f42000 */
[----:B------:R-:W-:Y:S01]  /*4b60*/  @!UPT UIADD3 URZ, UPT, UPT, URZ, URZ, URZ ;  /* 0x000000fffffff290 */ /* 0x000fe2000fffe0ff */
[----:B------:R-:W-:Y:S11]  /*4b70*/  @!P0 BRA `(.L_x_85) ;  /* 0x0000000000148947 */ /* 0x000ff60003800000 */
[----:B------:R-:W-:Y:S02]  /*4b80*/  LOP3.LUT P0, RZ, R45, 0xff, RZ, 0xc0, !PT ;  /* 0x000000ff2dff7812 */ /* 0x000fe4000780c0ff */
[----:B------:R-:W-:Y:S04]  /*4b90*/  PLOP3.LUT P2, PT, PT, PT, UP1, 0x80, 0x8 ;  /* 0x000000000008781c */ /* 0x000fe80003f4f018 */
[----:B------:R-:W-:Y:S07]  /*4ba0*/  PLOP3.LUT P2, PT, P2, PT, PT, 0x8, 0x80 ;  /* 0x000000000080781c */ /* 0x000fee000174e170 */
[----:B------:R-:W-:Y:S11]  /*4bb0*/  @P0 FSETP.EQ.AND P2, PT, R27, RZ, PT ;  /* 0x000000ff1b00020b */ /* 0x000ff60003f42000 */
[----:B------:R-:W-:Y:S02]  /*4bc0*/  @!UPT UIADD3 URZ, UPT, UPT, URZ, URZ, URZ ;  /* 0x000000fffffff290 */ /* 0x000fe4000fffe0ff */
.L_x_85:
[----:B------:R-:W2:Y:S01]  /*4bd0*/  SYNCS.PHASECHK.TRANS64.TRYWAIT P0, [UR21+0xa0], R4 ;  /* 0x0000a004ff0075a7 */ /* 0x000ea20008001115 */
[----:B------:R-:W-:Y:S04]  /*4be0*/  ELECT P1, URZ, PT ;  /* 0x0000000000ff782f */ /* 0x000fe80003820000 */
[----:B------:R-:W-:Y:S01]  /*4bf0*/  PLOP3.LUT P1, PT, P2, P1, PT, 0xf2, 0x2f ;  /* 0x00000000002f781c */ /* 0x000fe20001723e72 */
[----:B------:R-:W-:Y:S01]  /*4c00*/  @!UPT UIADD3 URZ, UPT, UPT, URZ, URZ, URZ ;  /* 0x000000fffffff290 */ /* 0x000fe2000fffe0ff */
[----:B--2---:R-:W-:Y:S11]  /*4c10*/  @!P0 BRA `(.L_x_86) ;  /* 0x0000004400608947 */ /* 0x004ff60003800000 */
.L_x_181:
[----:B-1----:R-:W-:Y:S01]  /*4c20*/  @!P1 IADD3 R2, P0, PT, R12, 0x580, RZ ;  /* 0x000005800c029810 */ /* 0x002fe20007f1e0ff */
[----:B------:R-:W-:Y:S01]  /*4c30*/  VOTEU.ALL UP0, P1 ;  /* 0x0000000000ff7886 */ /* 0x000fe20000800000 */
[----:B------:R-:W-:Y:S01]  /*4c40*/  UMOV UR6, 0x0 ;  /* 0x0000000000067882 */ /* 0x000fe20000000000 */
[----:B------:R-:W-:Y:S01]  /*4c50*/  UMOV UR7, 0x10000000 ;  /* 0x1000000000077882 */ /* 0x000fe20000000000 */
[----:B------:R-:W-:Y:S01]  /*4c60*/  @!P1 R2UR UR5, R2 ;  /* 0x00000000020592ca */ /* 0x000fe200000e0000 */
[----:B------:R-:W-:Y:S01]  /*4c70*/  @!P1 IMAD.X R0, RZ, RZ, R13, P0 ;  /* 0x000000ffff009224 */ /* 0x000fe200000e060d */
[----:B------:R-:W-:Y:S01]  /*4c80*/  @!UP0 UIADD3 UR32, UPT, UPT, UR21, 0x200, URZ ;  /* 0x0000020015208890 */ /* 0x000fe2000fffe0ff */
[----:B------:R-:W-:Y:S03]  /*4c90*/  VOTEU.ALL UP0, P1 ;  /* 0x0000000000ff7886 */ /* 0x000fe60000800000 */
[----:B------:R-:W-:Y:S01]  /*4ca0*/  @!P1 R2UR UR4, R0 ;  /* 0x00000000000492ca */ /* 0x000fe200000e0000 */
[----:B------:R-:W-:Y:S06]  /*4cb0*/  @!P1 IMAD.MOV.U32 R0, RZ, RZ, 0x1000 ;  /* 0x00001000ff009424 */ /* 0x000fec00078e00ff */
[----:B------:R-:W-:Y:S06]  /*4cc0*/  IMAD.U32 R6, RZ, RZ, UR5 ;  /* 0x00000005ff067e24 */ /* 0x000fec000f8e00ff */
[----:B------:R-:W-:Y:S01]  /*4cd0*/  IMAD.U32 R7, RZ, RZ, UR4 ;  /* 0x00000004ff077e24 */ /* 0x000fe2000f8e00ff */
[----:B------:R-:W-:Y:S04]  /*4ce0*/  @!P1 R2UR UR4, R6 ;  /* 0x00000000060492ca */ /* 0x000fe800000e0000 */
[----:B------:R-:W-:Y:S11]  /*4cf0*/  @!P1 R2UR UR5, R7 ;  /* 0x00000000070592ca */ /* 0x000ff600000e0000 */
[----:B------:R-:W-:Y:S02]  /*4d00*/  @!UPT UIADD3 URZ, UPT, UPT, URZ, URZ, URZ ;  /* 0x000000fffffff290 */ /* 0x000fe4000fffe0ff */
[----:B------:R1:W-:Y:S01]  /*4d10*/  @!UP0 UTMALDG.3D [UR32], [UR4], desc[UR6] ;  /* 0x00000620040085b4 */ /* 0x0003e20008011000 */
[----:B------:R1:W-:Y:S01]  /*4d20*/  @!P1 SYNCS.ARRIVE.TRANS64.RED.A0TR RZ, [UR21+0x80], R0 ;  /* 0x00008000ffff99a7 */ /* 0x0003e20008300415 */
[----:B------:R-:W-:Y:S01]  /*4d30*/  SYNCS.ARRIVE.TRANS64.RED.A1T0 RZ, [UR50], RZ ;  /* 0x000000ffffff79a7 */ /* 0x000fe20008100432 */
[----:B------:R-:W2:Y:S02]  /*4d40*/  SYNCS.PHASECHK.TRANS64.TRYWAIT P0, [UR21+0xa8], R4 ;  /* 0x0000a804ff0075a7 */ /* 0x000ea40008001115 */
[----:B-12---:R-:W-:Y:S05]  /*4d50*/  @!P0 BRA `(.L_x_87) ;  /* 0x0000004400288947 */ /* 0x006fea0003800000 */
.L_x_183:
[----:B------:R-:W-:Y:S01]  /*4d60*/  @!P1 IADD3 R2, P0, PT, R12, 0x580, RZ ;  /* 0x000005800c029810 */ /* 0x000fe20007f1e0ff */
[----:B------:R-:W-:Y:S01]  /*4d70*/  VOTEU.ALL UP0, P1 ;  /* 0x0000000000ff7886 */ /* 0x000fe20000800000 */
[----:B------:R-:W-:Y:S01]  /*4d80*/  UMOV UR6, 0x0 ;  /* 0x0000000000067882 */ /* 0x000fe20000000000 */
[----:B------:R-:W-:Y:S01]  /*4d90*/  UMOV UR7, 0x10000000 ;  /* 0x1000000000077882 */ /* 0x000fe20000000000 */
[----:B------:R-:W-:Y:S01]  /*4da0*/  @!P1 R2UR UR5, R2 ;  /* 0x00000000020592ca */ /* 0x000fe200000e0000 */
[----:B-1----:R-:W-:Y:S01]  /*4db0*/  @!P1 IMAD.X R0, RZ, RZ, R13, P0 ;  /* 0x000000ffff009224 */ /* 0x002fe200000e060d */
[----:B------:R-:W-:Y:S02]  /*4dc0*/  @!UP0 UIADD3 UR26, UPT, UPT, UR34, 0x20, URZ ;  /* 0x00000020221a8890 */ /* 0x000fe4000fffe0ff */
[----:B------:R-:W-:Y:S02]  /*4dd0*/  @!UP0 UIADD3 UR24, UPT, UPT, UR21, 0x1200, URZ ;  /* 0x0000120015188890 */ /* 0x000fe4000fffe0ff */
[----:B------:R-:W-:Y:S01]  /*4de0*/  @!P1 R2UR UR4, R0 ;  /* 0x00000000000492ca */ /* 0x000fe200000e0000 */
[----:B------:R-:W-:Y:S01]  /*4df0*/  VOTEU.ALL UP0, P1 ;  /* 0x0000000000ff7886 */ /* 0x000fe20000800000 */
[----:B------:R-:W-:Y:S01]  /*4e00*/  @!P1 IMAD.MOV.U32 R0, RZ, RZ, 0x1000 ;  /* 0x00001000ff009424 */ /* 0x000fe200078e00ff */
[----:B------:R-:W-:Y:S01]  /*4e10*/  UMOV UR27, UR35 ;  /* 0x00000023001b7c82 */ /* 0x000fe20008000000 */
[----:B------:R-:W-:Y:S03]  /*4e20*/  UMOV UR28, UR36 ;  /* 0x00000024001c7c82 */ /* 0x000fe60008000000 */
        /* <DEDUP_REMOVED lines=10> */
.L_x_185:
[----:B------:R-:W-:Y:S01]  /*4ed0*/  @!P1 IADD3 R2, P0, PT, R12, 0x580, RZ ;  /* 0x000005800c029810 */ /* 0x000fe20007f1e0ff */
[----:B------:R-:W-:Y:S01]  /*4ee0*/  VOTEU.ALL UP0, P1 ;  /* 0x0000000000ff7886 */ /* 0x000fe20000800000 */
[----:B------:R-:W-:Y:S01]  /*4ef0*/  UMOV UR6, 0x0 ;  /* 0x0000000000067882 */ /* 0x000fe20000000000 */
[----:B------:R-:W-:Y:S01]  /*4f00*/  UMOV UR7, 0x10000000 ;  /* 0x1000000000077882 */ /* 0x000fe20000000000 */
[----:B------:R-:W-:Y:S01]  /*4f10*/  @!P1 R2UR UR5, R2 ;  /* 0x00000000020592ca */ /* 0x000fe200000e0000 */
[----:B-1----:R-:W-:Y:S01]  /*4f20*/  @!P1 IMAD.X R0, RZ, RZ, R13, P0 ;  /* 0x000000ffff009224 */ /* 0x002fe200000e060d */
[----:B------:R-:W-:Y:S01]  /*4f30*/  @!UP0 UIADD3 UR18, UPT, UPT, UR34, 0x40, URZ ;  /* 0x0000004022128890 */ /* 0x000fe2000fffe0ff */
[----:B------:R-:W-:Y:S01]  /*4f40*/  VIADD R10, R10, 0x1 ;  /* 0x000000010a0a7836 */ /* 0x000fe20000000000 */
        /* <DEDUP_REMOVED lines=16> */
.L_x_187:
[----:B------:R-:W-:Y:S01]  /*5050*/  @!P1 IADD3 R2, P0, PT, R12, 0x580, RZ ;  /* 0x000005800c029810 */ /* 0x000fe20007f1e0ff */
[----:B------:R-:W-:Y:S01]  /*5060*/  VOTEU.ALL UP0, P1 ;  /* 0x0000000000ff7886 */ /* 0x000fe20000800000 */
[----:B------:R-:W-:Y:S01]  /*5070*/  UMOV UR6, 0x0 ;  /* 0x0000000000067882 */ /* 0x000fe20000000000 */
[----:B------:R-:W-:Y:S01]  /*5080*/  UMOV UR7, 0x10000000 ;  /* 0x1000000000077882 */ /* 0x000fe20000000000 */
[----:B------:R-:W-:Y:S01]  /*5090*/  @!P1 R2UR UR5, R2 ;  /* 0x00000000020592ca */ /* 0x000fe200000e0000 */
[----:B-1----:R-:W-:Y:S01]  /*50a0*/  @!P1 IMAD.X R0, RZ, RZ, R13, P0 ;  /* 0x000000ffff009224 */ /* 0x002fe200000e060d */
[----:B------:R-:W-:Y:S01]  /*50b0*/  @!UP0 UIADD3 UR10, UPT, UPT, UR34, 0x60, URZ ;  /* 0x00000060220a8890 */ /* 0x000fe2000fffe0ff */
[----:B------:R-:W-:Y:S01]  /*50c0*/  R2UR UR18, R47 ;  /* 0x000000002f1272ca */ /* 0x000fe200000e0000 */
[----:B------:R-:W-:Y:S01]  /*50d0*/  @!UP0 UIADD3 UR8, UPT, UPT, UR21, 0x3200, URZ ;  /* 0x0000320015088890 */ /* 0x000fe2000fffe0ff */
[----:B------:R-:W-:Y:S01]  /*50e0*/  R2UR UR16, R48 ;  /* 0x00000000301072ca */ /* 0x000fe200000e0000 */
[----:B------:R-:W-:Y:S01]  /*50f0*/  @!UP0 UIADD3 UR9, UPT, UPT, UR21, 0x98, URZ ;  /* 0x0000009815098890 */ /* 0x000fe2000fffe0ff */
[----:B------:R-:W-:Y:S01]  /*5100*/  @!P1 R2UR UR4, R0 ;  /* 0x00000000000492ca */ /* 0x000fe200000e0000 */
[----:B------:R-:W-:Y:S01]  /*5110*/  VOTEU.ALL UP0, P1 ;  /* 0x0000000000ff7886 */ /* 0x000fe20000800000 */
[----:B------:R-:W-:Y:S01]  /*5120*/  UMOV UR11, UR35 ;  /* 0x00000023000b7c82 */ /* 0x000fe20008000000 */
[----:B------:R-:W-:Y:S01]  /*5130*/  UMOV UR12, UR36 ;  /* 0x00000024000c7c82 */ /* 0x000fe20008000000 */
[C---:B------:R-:W-:Y:S01]  /*5140*/  ISETP.NE.AND P0, PT, R10.reuse, 0x2, PT ;  /* 0x000000020a00780c */ /* 0x040fe20003f05270 */
[----:B------:R-:W-:Y:S01]  /*5150*/  UMOV UR36, UR29 ;  /* 0x0000001d00247c82 */ /* 0x000fe20008000000 */
[----:B------:R-:W-:Y:S01]  /*5160*/  IMAD.U32 R4, RZ, RZ, UR5 ;  /* 0x00000005ff047e24 */ /* 0x000fe2000f8e00ff */
[----:B------:R-:W-:Y:S01]  /*5170*/  LOP3.LUT R11, R11, 0x1, RZ, 0x3c, !PT ;  /* 0x000000010b0b7812 */ /* 0x000fe200078e3cff */
[----:B------:R-:W-:Y:S01]  /*5180*/  UPLOP3.LUT UP4, UPT, UPT, UPT, UPT, 0x80, 0x8 ;  /* 0x000000000008789c */ /* 0x000fe20003f8f070 */
[----:B------:R-:W-:Y:S01]  /*5190*/  SEL R0, RZ, 0x1, P0 ;  /* 0x00000001ff007807 */ /* 0x000fe20000000000 */
[----:B------:R-:W-:Y:S01]  /*51a0*/  UIADD3 UR31, UPT, UPT, UR13, UR18, URZ ;  /* 0x000000120d1f7290 */ /* 0x000fe2000fffe0ff */
[----:B------:R-:W-:Y:S01]  /*51b0*/  SEL R10, R10, RZ, P0 ;  /* 0x000000ff0a0a7207 */ /* 0x000fe20000000000 */
[----:B------:R-:W-:Y:S01]  /*51c0*/  UIADD3 UR30, UPT, UPT, UR14, UR16, URZ ;  /* 0x000000100e1e7290 */ /* 0x000fe2000fffe0ff */
[----:B------:R-:W-:Y:S01]  /*51d0*/  IMAD.U32 R5, RZ, RZ, UR4 ;  /* 0x00000004ff057e24 */ /* 0x000fe2000f8e00ff */
[----:B------:R-:W-:Y:S02]  /*51e0*/  @!P1 R2UR UR4, R4 ;  /* 0x00000000040492ca */ /* 0x000fe400000e0000 */
[----:B------:R-:W-:Y:S02]  /*51f0*/  LOP3.LUT R9, R9, R0, RZ, 0x3c, !PT ;  /* 0x0000000009097212 */ /* 0x000fe400078e3cff */
[----:B------:R-:W-:Y:S11]  /*5200*/  @!P1 R2UR UR5, R5 ;  /* 0x00000000050592ca */ /* 0x000ff600000e0000 */
[----:B------:R-:W-:Y:S02]  /*5210*/  @!UPT UIADD3 URZ, UPT, UPT, URZ, URZ, URZ ;  /* 0x000000fffffff290 */ /* 0x000fe4000fffe0ff */
[----:B------:R1:W-:Y:S01]  /*5220*/  @!UP0 UTMALDG.3D [UR8], [UR4], desc[UR6] ;  /* 0x00000608040085b4 */ /* 0x0003e20008011000 */
[----:B------:R1:W-:Y:S01]  /*5230*/  @!P1 SYNCS.ARRIVE.TRANS64.RED.A0TR RZ, [UR21+0x98], R3 ;  /* 0x00009803ffff99a7 */ /* 0x0003e20008300415 */
[----:B------:R-:W-:Y:S01]  /*5240*/  SYNCS.ARRIVE.TRANS64.RED.A1T0 RZ, [UR43], RZ ;  /* 0x000000ffffff79a7 */ /* 0x000fe2000810042b */
[----:B------:R-:W-:Y:S05]  /*5250*/  BRA.U UP2, `(.L_x_90) ;  /* 0xfffffff102587547 */ /* 0x000fea000b83ffff */
[----:B------:R-:W-:-:S04]  /*5260*/  SHF.L.U32 R2, R11, 0x1f, RZ ;  /* 0x0000001f0b027819 */ /* 0x000fc800000006ff */
[----:B------:R-:W2:Y:S02]  /*5270*/  SYNCS.PHASECHK.TRANS64.TRYWAIT P0, [UR21+0xa0], R2 ;  /* 0x0000a002ff0075a7 */ /* 0x000ea40008001115 */
[----:B--2---:R-:W-:Y:S05]  /*5280*/  @!P0 BRA `(.L_x_91) ;  /* 0x0000004000248947 */ /* 0x004fea0003800000 */
.L_x_189:
[----:B------:R-:W4:Y:S02]  /*5290*/  SYNCS.PHASECHK.TRANS64.TRYWAIT P0, [UR21+0xa8], R2 ;  /* 0x0000a802ff0075a7 */ /* 0x000f240008001115 */
[----:B----4-:R-:W-:Y:S05]  /*52a0*/  @!P0 BRA `(.L_x_92) ;  /* 0x0000004000348947 */ /* 0x010fea0003800000 */
.L_x_191:
[----:B------:R-:W4:Y:S02]  /*52b0*/  SYNCS.PHASECHK.TRANS64.TRYWAIT P0, [UR21+0xb0], R2 ;  /* 0x0000b002ff0075a7 */ /* 0x000f240008001115 */
[----:B----4-:R-:W-:Y:S05]  /*52c0*/  @!P0 BRA `(.L_x_93) ;  /* 0x0000004000448947 */ /* 0x010fea0003800000 */
.L_x_193:
[----:B--2---:R-:W-:-:S07]  /*52d0*/  MOV R0, UR21 ;  /* 0x0000001500007c02 */ /* 0x004fce0008000f00 */
.L_x_94:
[----:B--2---:R-:W-:-:S04]  /*52e0*/  SHF.L.U32 R2, R11, 0x1f, RZ ;  /* 0x0000001f0b027819 */ /* 0x004fc800000006ff */
[----:B------:R2:W4:Y:S03]  /*52f0*/  SYNCS.PHASECHK.TRANS64.TRYWAIT P0, [R0+URZ+0xb8], R2 ;  /* 0x0000b802000075a7 */ /* 0x00052600080011ff */
[----:B----4-:R-:W-:Y:S05]  /*5300*/  @!P0 NANOSLEEP.SYNCS 0x989680 ;  /* 0x009896800000895d */ /* 0x010fea0003900000 */
[----:B------:R-:W4:Y:S02]  /*5310*/  @!P0 SYNCS.PHASECHK.TRANS64 P0, [R0+URZ+0xb8], R2 ;  /* 0x0000b802000085a7 */ /* 0x000f2400080010ff */
[----:B-1-34-:R-:W-:Y:S05]  /*5320*/  @P0 EXIT ;  /* 0x000000000000094d */ /* 0x01afea0003800000 */
[----:B------:R-:W-:Y:S05]  /*5330*/  BRA `(.L_x_94) ;  /* 0xfffffffc00e87947 */ /* 0x000fea000383ffff */
.L_x_79:
[----:B------:R-:W-:-:S06]  /*5340*/  UISETP.GE.AND UP0, UPT, UR18, 0x4, UPT ;  /* 0x000000041200788c */ /* 0x000fcc000bf06270 */
[----:B------:R-:W-:-:S13]  /*5350*/  PLOP3.LUT P0, PT, PT, PT, UP0, 0x80, 0x8 ;  /* 0x000000000008781c */ /* 0x000fda0003f0f008 */
[----:B-1----:R-:W-:Y:S05]  /*5360*/  @!P0 EXIT ;  /* 0x000000000000894d */ /* 0x002fea0003800000 */
[----:B------:R-:W1:Y:S08]  /*5370*/  S2UR UR4, SR_CgaCtaId ;  /* 0x00000000000479c3 */ /* 0x000e700000008800 */
[----:B------:R-:W-:Y:S01]  /*5380*/  BAR.SYNC.DEFER_BLOCKING 0x6, 0xa0 ;  /* 0x0182800000007b1d */ /* 0x000fe20000010000 */
[C---:B------:R-:W-:Y:S01]  /*5390*/  IMAD.SHL.U32 R3, R57.reuse, 0x20, RZ ;  /* 0x0000002039037824 */ /* 0x040fe200078e00ff */
[----:B------:R-:W-:Y:S01]  /*53a0*/  SHF.R.U32.HI R4, RZ, 0x1, R57 ;  /* 0x00000001ff047819 */ /* 0x000fe20000011639 */
[C---:B------:R-:W-:Y:S01]  /*53b0*/  IMAD.SHL.U32 R2, R57.reuse, 0x10, RZ ;  /* 0x0000001039027824 */ /* 0x040fe200078e00ff */
[C---:B------:R-:W-:Y:S01]  /*53c0*/  LOP3.LUT P0, RZ, R57.reuse, 0x4, RZ, 0xc0, !PT ;  /* 0x0000000439ff7812 */ /* 0x040fe2000780c0ff */
[----:B------:R-:W-:Y:S01]  /*53d0*/  IMAD.U32 R23, R57, 0x10000, RZ ;  /* 0x0001000039177824 */ /* 0x000fe200078e00ff */
[----:B------:R-:W-:-:S02]  /*53e0*/  UMOV UR44, 0x400 ;  /* 0x00000400002c7882 */ /* 0x000fc40000000000 */
[----:B------:R-:W2:Y:S01]  /*53f0*/  LDC.64 R42, c[0x0][0x8b0] ;  /* 0x00022c00ff2a7b82 */ /* 0x000ea20000000a00 */
[----:B------:R-:W-:Y:S01]  /*5400*/  LOP3.LUT R5, R3, 0xc0, RZ, 0xc0, !PT ;  /* 0x000000c003057812 */ /* 0x000fe200078ec0ff */
[----:B------:R-:W-:Y:S01]  /*5410*/  IMAD.SHL.U32 R44, R57, 0x4, RZ ;  /* 0x00000004392c7824 */ /* 0x000fe200078e00ff */
[----:B------:R-:W-:Y:S01]  /*5420*/  LOP3.LUT R2, R2, 0x600, RZ, 0xc0, !PT ;  /* 0x0000060002027812 */ /* 0x000fe200078ec0ff */
[----:B------:R-:W-:Y:S01]  /*5430*/  IMAD.MOV.U32 R56, RZ, RZ, 0x20 ;  /* 0x00000020ff387424 */ /* 0x000fe200078e00ff */
[----:B------:R-:W-:Y:S01]  /*5440*/  LOP3.LUT R4, R5, 0x8, R4, 0xf8, !PT ;  /* 0x0000000805047812 */ /* 0x000fe200078ef804 */
[----:B------:R-:W-:Y:S01]  /*5450*/  IMAD.MOV.U32 R55, RZ, RZ, 0x1 ;  /* 0x00000001ff377424 */ /* 0x000fe200078e00ff */
[--C-:B------:R-:W-:Y:S01]  /*5460*/  LOP3.LUT R2, R2, 0x20, R3.reuse, 0xf8, !PT ;  /* 0x0000002002027812 */ /* 0x100fe200078ef803 */
[----:B------:R-:W3:Y:S01]  /*5470*/  LDC.64 R40, c[0x0][0x8a8] ;  /* 0x00022a00ff287b82 */ /* 0x000ee20000000a00 */
[----:B------:R-:W-:Y:S01]  /*5480*/  LOP3.LUT R23, R23, 0x600000, RZ, 0xc0, !PT ;  /* 0x0060000017177812 */ /* 0x000fe200078ec0ff */
[----:B------:R-:W-:Y:S01]  /*5490*/  IMAD.MOV.U32 R22, RZ, RZ, RZ ;  /* 0x000000ffff167224 */ /* 0x000fe200078e00ff */
[----:B------:R-:W-:Y:S01]  /*54a0*/  LOP3.LUT R44, R4, 0x18, R44, 0x78, !PT ;  /* 0x00000018042c7812 */ /* 0x000fe200078e782c */
[----:B------:R-:W-:Y:S01]  /*54b0*/  IMAD.MOV.U32 R54, RZ, RZ, RZ ;  /* 0x000000ffff367224 */ /* 0x000fe200078e00ff */
[----:B------:R-:W-:-:S02]  /*54c0*/  LOP3.LUT R2, R2, 0x100, R3, 0xf8, !PT ;  /* 0x0000010002027812 */ /* 0x000fc400078ef803 */
[----:B------:R-:W-:Y:S02]  /*54d0*/  CS2R R52, SRZ ;  /* 0x0000000000347805 */ /* 0x000fe4000001ff00 */
[----:B------:R-:W-:Y:S01]  /*54e0*/  LOP3.LUT R57, R57, 0x60, RZ, 0xc0, !PT ;  /* 0x0000006039397812 */ /* 0x000fe200078ec0ff */
[----:B-1----:R-:W-:Y:S01]  /*54f0*/  ULEA UR44, UR4, UR44, 0x18 ;  /* 0x0000002c042c7291 */ /* 0x002fe2000f8ec0ff */
[----:B------:R-:W-:Y:S01]  /*5500*/  LOP3.LUT R44, R2, R44, RZ, 0xfc, !PT ;  /* 0x0000002c022c7212 */ /* 0x000fe200078efcff */
[----:B------:R-:W1:Y:S01]  /*5510*/  LDCU UR59, c[0x0][0x370] ;  /* 0x00006e00ff3b77ac */ /* 0x000e620008000800 */
[----:B------:R-:W-:Y:S01]  /*5520*/  SEL R56, R56, 0xffffffe0, !P0 ;  /* 0xffffffe038387807 */ /* 0x000fe20004000000 */
[----:B------:R-:W-:Y:S01]  /*5530*/  UIADD3 UR4, UPT, UPT, UR44, 0x200, URZ ;  /* 0x000002002c047890 */ /* 0x000fe2000fffe0ff */
[----:B------:R-:W4:Y:S04]  /*5540*/  LDCU UR43, c[0x0][0xb0c] ;  /* 0x00016180ff2b77ac */ /* 0x000f280008000800 */
[----:B------:R-:W1:Y:S01]  /*5550*/  LDS R0, [UR44+0x180] ;  /* 0x0001802cff007984 */ /* 0x000e620008000800 */
[----:B------:R-:W-:Y:S01]  /*5560*/  IMAD.U32 R50, RZ, RZ, UR4 ;  /* 0x00000004ff327e24 */ /* 0x000fe2000f8e00ff */
[----:B------:R-:W1:Y:S01]  /*5570*/  LDCU UR39, c[0x0][0xb30] ;  /* 0x00016600ff2777ac */ /* 0x000e620008000800 */
[----:B------:R-:W1:Y:S01]  /*5580*/  LDCU.64 UR56, c[0x0][0x888] ;  /* 0x00011100ff3877ac */ /* 0x000e620008000a00 */
[----:B------:R-:W1:Y:S01]  /*5590*/  LDCU.64 UR40, c[0x0][0xb28] ;  /* 0x00016500ff2877ac */ /* 0x000e620008000a00 */
[----:B------:R-:W1:Y:S01]  /*55a0*/  LDCU.64 UR62, c[0x0][0x890] ;  /* 0x00011200ff3e77ac */ /* 0x000e620008000a00 */
[----:B------:R-:W1:Y:S01]  /*55b0*/  LDCU.128 UR52, c[0x0][0xb10] ;  /* 0x00016200ff3477ac */ /* 0x000e620008000c00 */
[----:B------:R-:W1:Y:S01]  /*55c0*/  LDCU UR58, c[0x0][0x374] ;  /* 0x00006e80ff3a77ac */ /* 0x000e620008000800 */
[----:B------:R-:W-:Y:S01]  /*55d0*/  UMOV UR47, URZ ;  /* 0x000000ff002f7c82 */ /* 0x000fe20008000000 */
[----:B------:R-:W-:Y:S01]  /*55e0*/  UMOV UR46, URZ ;  /* 0x000000ff002e7c82 */ /* 0x000fe20008000000 */
[----:B-1234-:R-:W-:-:S07]  /*55f0*/  IMAD.IADD R23, R0, 0x1, R23 ;  /* 0x0000000100177824 */ /* 0x01efce00078e0217 */
.L_x_138:
[C---:B------:R-:W-:Y:S02]  /*5600*/  LEA R3, R52.reuse, UR44, 0x3 ;  /* 0x0000002c34037c11 */ /* 0x040fe4000f8e18ff */
[----:B------:R-:W-:Y:S02]  /*5610*/  SHF.L.U32 R0, R53, 0x1f, RZ ;  /* 0x0000001f35007819 */ /* 0x000fe400000006ff */
[----:B-1----:R-:W-:Y:S02]  /*5620*/  LEA R4, R52, UR44, 0x4 ;  /* 0x0000002c34047c11 */ /* 0x002fe4000f8e20ff */
[----:B------:R-:W1:Y:S02]  /*5630*/  SYNCS.PHASECHK.TRANS64.TRYWAIT P0, [R3+URZ+0xd0], R0 ;  /* 0x0000d000030075a7 */ /* 0x000e6400080011ff */
[----:B-12---:R-:W-:Y:S05]  /*5640*/  @!P0 BRA `(.L_x_95) ;  /* 0x0000003c007c8947 */ /* 0x006fea0003800000 */
.L_x_194:
[----:B------:R-:W2:Y:S01]  /*5650*/  LDS.128 R4, [R4+0x160] ;  /* 0x0001600004047984 */ /* 0x000ea20000000c00 */
[----:B------:R-:W-:Y:S01]  /*5660*/  UISETP.GE.AND UP0, UPT, UR42, 0x1, UPT ;  /* 0x000000012a00788c */ /* 0x000fe2000bf06270 */
[----:B------:R-:W-:Y:S01]  /*5670*/  @!PT LDS RZ, [RZ] ;  /* 0x00000000fffff984 */ /* 0x000fe20000000800 */
[----:B------:R-:W-:Y:S01]  /*5680*/  @!PT LDS RZ, [RZ] ;  /* 0x00000000fffff984 */ /* 0x000fe20000000800 */
[----:B------:R-:W-:Y:S01]  /*5690*/  @!PT LDS RZ, [RZ] ;  /* 0x00000000fffff984 */ /* 0x000fe20000000800 */
[----:B------:R-:W-:Y:S01]  /*56a0*/  @!PT LDS RZ, [RZ] ;  /* 0x00000000fffff984 */ /* 0x000fe20000000800 */
[----:B------:R3:W-:Y:S06]  /*56b0*/  MEMBAR.ALL.CTA ;  /* 0x0000000000007992 */ /* 0x0007ec0000008000 */
[----:B---3--:R-:W3:Y:S01]  /*56c0*/  FENCE.VIEW.ASYNC.S ;  /* 0x00000000000073c6 */ /* 0x008ee20000000000 */
[----:B--2---:R-:W-:Y:S11]  /*56d0*/  LOP3.LUT P0, RZ, R6, 0x1, RZ, 0xc0, !PT ;  /* 0x0000000106ff7812 */ /* 0x004ff6000780c0ff */
[----:B------:R-:W-:Y:S02]  /*56e0*/  @!UPT UIADD3 URZ, UPT, UPT, URZ, URZ, URZ ;  /* 0x000000fffffff290 */ /* 0x000fe4000fffe0ff */
[----:B---3--:R-:W-:Y:S01]  /*56f0*/  VOTEU.ANY UP1, P0 ;  /* 0x0000000000ff7886 */ /* 0x008fe20000020100 */
[----:B------:R-:W-:Y:S01]  /*5700*/  PLOP3.LUT P0, PT, PT, PT, UP1, 0x80, 0x8 ;  /* 0x000000000008781c */ /* 0x000fe20003f0f018 */
[----:B------:R-:W-:Y:S11]  /*5710*/  UP2UR UR61, UPR, URZ, 0x2 ;  /* 0x00000002ff3d7883 */ /* 0x000ff60008000000 */
[----:B------:R-:W-:Y:S01]  /*5720*/  @!UPT UIADD3 URZ, UPT, UPT, URZ, URZ, URZ ;  /* 0x000000fffffff290 */ /* 0x000fe2000fffe0ff */
        /* <DEDUP_REMOVED lines=13> */
[----:B------:R-:W2:Y:S01]  /*5800*/  LDCU UR12, c[0x0][0xb20] ;  /* 0x00016400ff0c77ac */ /* 0x000ea20008000800 */
[----:B------:R-:W-:Y:S02]  /*5810*/  UIMAD.WIDE.U32 UR4, UR58, UR55, URZ ;  /* 0x000000373a0472a5 */ /* 0x000fe4000f8e00ff */
[----:B------:R-:W-:Y:S02]  /*5820*/  UIMAD.WIDE.U32 UR6, UR59, UR52, URZ ;  /* 0x000000343b0672a5 */ /* 0x000fe4000f8e00ff */
[----:B------:R-:W-:Y:S02]  /*5830*/  UISETP.NE.AND UP0, UPT, UR54, 0x1, UPT ;  /* 0x000000013600788c */ /* 0x000fe4000bf05270 */
[----:B------:R-:W-:Y:S02]  /*5840*/  UIMAD.WIDE.U32 UR8, UR37, UR55, URZ ;  /* 0x00000037250872a5 */ /* 0x000fe4000f8e00ff */
[----:B------:R-:W-:Y:S02]  /*5850*/  UIMAD.WIDE.U32 UR10, UR38, UR52, URZ ;  /* 0x00000034260a72a5 */ /* 0x000fe4000f8e00ff */
[----:B------:R-:W-:Y:S02]  /*5860*/  UISETP.NE.AND UP1, UPT, UR43, 0x1, UPT ;  /* 0x000000012b00788c */ /* 0x000fe4000bf25270 */
[----:B------:R-:W-:Y:S01]  /*5870*/  UISETP.NE.AND UP2, UPT, UR42, 0x1, UPT ;  /* 0x000000012a00788c */ /* 0x000fe2000bf45270 */
[----:B------:R-:W-:Y:S02]  /*5880*/  UMOV UR4, UR5 ;  /* 0x0000000500047c82 */ /* 0x000fe40008000000 */
[----:B--2---:R-:W-:Y:S03]  /*5890*/  USHF.R.U32.HI UR5, URZ, UR12, UR4 ;  /* 0x0000000cff057299 */ /* 0x004fe60008011604 */
[----:B------:R-:W-:Y:S02]  /*58a0*/  UMOV UR4, UR7 ;  /* 0x0000000700047c82 */ /* 0x000fe40008000000 */
[----:B------:R-:W-:Y:S02]  /*58b0*/  USHF.R.U32.HI UR7, URZ, UR53, UR4 ;  /* 0x00000035ff077299 */ /* 0x000fe40008011604 */
[----:B------:R-:W-:Y:S02]  /*58c0*/  USEL UR4, UR58, UR5, !UP0 ;  /* 0x000000053a047287 */ /* 0x000fe4000c000000 */
[----:B------:R-:W-:Y:S01]  /*58d0*/  USEL UR7, UR59, UR7, !UP1 ;  /* 0x000000073b077287 */ /* 0x000fe2000c800000 */
[----:B------:R-:W-:Y:S01]  /*58e0*/  UMOV UR5, UR9 ;  /* 0x0000000900057c82 */ /* 0x000fe20008000000 */
[----:B------:R-:W-:Y:S02]  /*58f0*/  UIMAD.WIDE.U32 UR8, UR4, UR40, URZ ;  /* 0x00000028040872a5 */ /* 0x000fe4000f8e00ff */
[----:B------:R-:W-:Y:S03]  /*5900*/  USHF.R.U32.HI UR6, URZ, UR12, UR5 ;  /* 0x0000000cff067299 */ /* 0x000fe60008011605 */
[----:B------:R-:W-:Y:S01]  /*5910*/  UMOV UR5, UR11 ;  /* 0x0000000b00057c82 */ /* 0x000fe20008000000 */
[----:B------:R-:W-:Y:S02]  /*5920*/  UIMAD.WIDE.U32 UR10, UR7, UR40, URZ ;  /* 0x00000028070a72a5 */ /* 0x000fe4000f8e00ff */
[----:B------:R-:W-:Y:S02]  /*5930*/  USHF.R.U32.HI UR12, URZ, UR53, UR5 ;  /* 0x00000035ff0c7299 */ /* 0x000fe40008011605 */
[----:B------:R-:W-:Y:S01]  /*5940*/  USEL UR6, UR37, UR6, !UP0 ;  /* 0x0000000625067287 */ /* 0x000fe2000c000000 */
[----:B------:R-:W-:Y:S02]  /*5950*/  UMOV UR5, UR9 ;  /* 0x0000000900057c82 */ /* 0x000fe40008000000 */
[----:B------:R-:W-:Y:S01]  /*5960*/  UMOV UR10, UR11 ;  /* 0x0000000b000a7c82 */ /* 0x000fe20008000000 */
[----:B------:R-:W-:Y:S02]  /*5970*/  @UP2 USHF.R.U32.HI UR4, URZ, UR41, UR5 ;  /* 0x00000029ff042299 */ /* 0x000fe40008011605 */
[----:B------:R-:W-:Y:S02]  /*5980*/  @UP2 USHF.R.U32.HI UR7, URZ, UR41, UR10 ;  /* 0x00000029ff072299 */ /* 0x000fe4000801160a */
[----:B------:R-:W-:Y:S02]  /*5990*/  UIMAD UR4, UR42, UR4, URZ ;  /* 0x000000042a0472a4 */ /* 0x000fe4000f8e02ff */
[----:B------:R-:W-:Y:S02]  /*59a0*/  UIMAD.WIDE.U32 UR10, UR6, UR40, URZ ;  /* 0x00000028060a72a5 */ /* 0x000fe4000f8e00ff */
[----:B------:R-:W-:Y:S02]  /*59b0*/  USEL UR5, UR38, UR12, !UP1 ;  /* 0x0000000c26057287 */ /* 0x000fe4000c800000 */
[----:B------:R-:W-:Y:S02]  /*59c0*/  UIMAD UR8, UR42, UR7, URZ ;  /* 0x000000072a0872a4 */ /* 0x000fe4000f8e02ff */
[----:B------:R-:W-:Y:S03]  /*59d0*/  UISETP.GE.AND UP0, UPT, UR6, UR4, UPT ;  /* 0x000000040600728c */ /* 0x000fe6000bf06270 */
[----:B------:R-:W-:Y:S01]  /*59e0*/  UMOV UR4, UR11 ;  /* 0x0000000b00047c82 */ /* 0x000fe20008000000 */
[----:B------:R-:W-:Y:S02]  /*59f0*/  UISETP.GE.OR UP0, UPT, UR5, UR8, UP0 ;  /* 0x000000080500728c */ /* 0x000fe40008706670 */
[----:B------:R-:W-:Y:S02]  /*5a00*/  USHF.R.U32.HI UR4, URZ, UR41, UR4 ;  /* 0x00000029ff047299 */ /* 0x000fe40008011604 */
[----:B------:R-:W-:Y:S02]  /*5a10*/  UIMAD.WIDE.U32 UR8, UR5, UR40, URZ ;  /* 0x00000028050872a5 */ /* 0x000fe4000f8e00ff */
[----:B------:R-:W-:Y:S02]  /*5a20*/  USEL UR11, UR6, UR4, !UP2 ;  /* 0x00000004060b7287 */ /* 0x000fe4000d000000 */
[----:B------:R-:W-:Y:S02]  /*5a30*/  UIADD3 UR8, UPT, UPT, -UR5, URZ, URZ ;  /* 0x000000ff05087290 */ /* 0x000fe4000fffe1ff */
[----:B------:R-:W-:Y:S01]  /*5a40*/  UIADD3 UR10, UPT, UPT, -UR11, URZ, URZ ;  /* 0x000000ff0b0a7290 */ /* 0x000fe2000fffe1ff */
[----:B------:R-:W-:Y:S01]  /*5a50*/  @!UP0 UMOV UR4, UR9 ;  /* 0x0000000900048c82 */ /* 0x000fe20008000000 */
[----:B------:R-:W-:Y:S02]  /*5a60*/  UIADD3 UR9, UPT, UPT, -UR6, URZ, URZ ;  /* 0x000000ff06097290 */ /* 0x000fe4000fffe1ff */
[----:B------:R-:W-:Y:S02]  /*5a70*/  @!UP0 USHF.R.U32.HI UR4, URZ, UR41, UR4 ;  /* 0x00000029ff048299 */ /* 0x000fe40008011604 */
[----:B------:R-:W-:Y:S02]  /*5a80*/  UIMAD UR10, UR42, UR10, UR6 ;  /* 0x0000000a2a0a72a4 */ /* 0x000fe4000f8e0206 */
[----:B------:R-:W-:Y:S04]  /*5a90*/  @!UP0 USEL UR4, UR5, UR4, !UP2 ;  /* 0x0000000405048287 */ /* 0x000fe8000d000000 */
[----:B------:R-:W-:Y:S02]  /*5aa0*/  @!UP0 UIMAD UR10, UR7, UR10, UR4 ;  /* 0x0000000a070a82a4 */ /* 0x000fe4000f8e0204 */
[----:B------:R-:W-:Y:S02]  /*5ab0*/  @!UP0 UIADD3 UR11, UPT, UPT, UR11, -UR4, URZ ;  /* 0x800000040b0b8290 */ /* 0x000fe4000fffe0ff */
[----:B------:R-:W-:Y:S02]  /*5ac0*/  UIMAD UR7, UR43, UR8, UR38 ;  /* 0x000000082b0772a4 */ /* 0x000fe4000f8e0226 */
[----:B------:R-:W-:Y:S02]  /*5ad0*/  @!UP0 UIMAD UR6, UR11, UR42, UR5 ;  /* 0x0000002a0b0682a4 */ /* 0x000fe4000f8e0205 */
[----:B------:R-:W-:Y:S01]  /*5ae0*/  UIMAD UR4, UR54, UR9, UR37 ;  /* 0x00000009360472a4 */ /* 0x000fe2000f8e0225 */
[----:B------:R-:W-:Y:S02]  /*5af0*/  @!UP0 UMOV UR5, UR10 ;  /* 0x0000000a00058c82 */ /* 0x000fe40008000000 */
[----:B------:R-:W-:Y:S02]  /*5b00*/  UIMAD UR38, UR5, UR43, UR7 ;  /* 0x0000002b052672a4 */ /* 0x000fe4000f8e0207 */
[----:B------:R-:W-:Y:S11]  /*5b10*/  UIMAD UR37, UR6, UR54, UR4 ;  /* 0x00000036062572a4 */ /* 0x000ff6000f8e0204 */
[----:B------:R-:W-:Y:S01]  /*5b20*/  @!UPT UIADD3 URZ, UPT, UPT, URZ, URZ, URZ ;  /* 0x000000fffffff290 */ /* 0x000fe2000fffe0ff */
.L_x_96:
[----:B------:R-:W-:Y:S01]  /*5b30*/  UISETP.NE.AND UP0, UPT, UR39, 0x1, UPT ;  /* 0x000000012700788c */ /* 0x000fe2000bf05270 */
[----:B------:R-:W-:Y:S01]  /*5b40*/  LOP3.LUT P0, RZ, R50, 0x1b0, RZ, 0xc0, !PT ;  /* 0x000001b032ff7812 */ /* 0x000fe2000780c0ff */
[----:B------:R-:W-:Y:S01]  /*5b50*/  USHF.L.U32 UR50, UR30, 0x6, URZ ;  /* 0x000000061e327899 */ /* 0x000fe200080006ff */
[----:B------:R-:W-:Y:S01]  /*5b60*/  BSSY.RECONVERGENT B6, `(.L_x_97) ;  /* 0x0000034000067945 */ /* 0x000fe20003800200 */
[----:B------:R-:W-:Y:S01]  /*5b70*/  USHF.L.U32 UR49, UR31, 0x7, URZ ;  /* 0x000000071f317899 */ /* 0x000fe200080006ff */
[----:B------:R-:W-:Y:S06]  /*5b80*/  IADD3 R52, PT, PT, R52, 0x1, RZ ;  /* 0x0000000134347810 */ /* 0x000fec0007ffe0ff */
[----:B------:R-:W2:Y:S01]  /*5b90*/  @!UP0 LDCU.128 UR12, c[0x0][0xb10] ;  /* 0x00016200ff0c87ac */ /* 0x000ea20008000c00 */
[----:B------:R-:W3:Y:S01]  /*5ba0*/  @!UP0 LDCU UR5, c[0x0][0xb0c] ;  /* 0x00016180ff0587ac */ /* 0x000ee20008000800 */
[----:B------:R-:W4:Y:S01]  /*5bb0*/  @!UP0 LDCU UR10, c[0x0][0xb20] ;  /* 0x00016400ff0a87ac */ /* 0x000f220008000800 */
[----:B--2---:R-:W-:Y:S02]  /*5bc0*/  UIMAD.WIDE.U32 UR8, UR38, UR12, URZ ;  /* 0x0000000c260872a5 */ /* 0x004fe4000f8e00ff */
[----:B------:R-:W-:Y:S02]  /*5bd0*/  UIMAD.WIDE.U32 UR6, UR37, UR15, URZ ;  /* 0x0000000f250672a5 */ /* 0x000fe4000f8e00ff */
[----:B------:R-:W-:Y:S03]  /*5be0*/  @!UP0 UISETP.NE.AND UP1, UPT, UR14, 0x1, UPT ;  /* 0x000000010e00888c */ /* 0x000fe6000bf25270 */
[----:B------:R-:W-:Y:S01]  /*5bf0*/  @!UP0 UMOV UR4, UR9 ;  /* 0x0000000900048c82 */ /* 0x000fe20008000000 */
[----:B---3--:R-:W-:Y:S02]  /*5c00*/  @!UP0 UISETP.NE.AND UP2, UPT, UR5, 0x1, UPT ;  /* 0x000000010500888c */ /* 0x008fe4000bf45270 */
[----:B------:R-:W-:Y:S01]  /*5c10*/  @!UP0 USHF.R.U32.HI UR4, URZ, UR13, UR4 ;  /* 0x0000000dff048299 */ /* 0x000fe20008011604 */
[----:B------:R-:W-:Y:S02]  /*5c20*/  @!UP0 UMOV UR6, UR7 ;  /* 0x0000000700068c82 */ /* 0x000fe40008000000 */
[----:B----4-:R-:W-:Y:S02]  /*5c30*/  @!UP0 USHF.R.U32.HI UR6, URZ, UR10, UR6 ;  /* 0x0000000aff068299 */ /* 0x010fe40008011606 */
[----:B------:R-:W-:Y:S02]  /*5c40*/  @!UP0 USEL UR7, UR38, UR4, !UP2 ;  /* 0x0000000426078287 */ /* 0x000fe4000d000000 */
[----:B------:R-:W-:Y:S04]  /*5c50*/  @!UP0 USEL UR6, UR37, UR6, !UP1 ;  /* 0x0000000625068287 */ /* 0x000fe8000c800000 */
[----:B------:R-:W-:Y:S02]  /*5c60*/  @!UP0 UIADD3 UR4, UPT, UPT, -UR7, UR6, URZ ;  /* 0x0000000607048290 */ /* 0x000fe4000fffe1ff */
[----:B------:R-:W-:Y:S02]  /*5c70*/  @!UP0 UIADD3 UR6, UPT, UPT, UR7, -UR6, URZ ;  /* 0x8000000607068290 */ /* 0x000fe4000fffe0ff */
[----:B------:R-:W-:Y:S02]  /*5c80*/  @!UP0 UIMAD UR38, UR4, UR5, UR38 ;  /* 0x00000005042682a4 */ /* 0x000fe4000f8e0226 */
[----:B------:R-:W-:Y:S01]  /*5c90*/  @!UP0 UIMAD UR37, UR6, UR14, UR37 ;  /* 0x0000000e062582a4 */ /* 0x000fe2000f8e0225 */
[----:B------:R-:W-:Y:S11]  /*5ca0*/  @!P0 BRA `(.L_x_98) ;  /* 0x00000000007c8947 */ /* 0x000ff60003800000 */
[----:B------:R-:W2:Y:S01]  /*5cb0*/  LDCU.64 UR8, c[0x4][0x80] ;  /* 0x01001000ff0877ac */ /* 0x000ea20008000a00 */
[----:B------:R-:W-:Y:S01]  /*5cc0*/  MOV R2, 0x0 ;  /* 0x0000000000027802 */ /* 0x000fe20000000f00 */
[----:B------:R-:W-:Y:S02]  /*5cd0*/  HFMA2 R12, -RZ, RZ, 0, 5.9604644775390625e-08 ;  /* 0x00000001ff0c7431 */ /* 0x000fe400000001ff */
[----:B------:R-:W-:Y:S01]  /*5ce0*/  IMAD.MOV.U32 R8, RZ, RZ, 0x70 ;  /* 0x00000070ff087424 */ /* 0x000fe200078e00ff */
[----:B------:R3:W4:Y:S01]  /*5cf0*/  LDC.64 R14, c[0x4][R2] ;  /* 0x01000000020e7b82 */ /* 0x0007220000000a00 */
[----:B------:R-:W1:Y:S01]  /*5d00*/  LDCU.64 UR6, c[0x4][0x88] ;  /* 0x01001100ff0677ac */ /* 0x000e620008000a00 */
[----:B------:R-:W-:Y:S01]  /*5d10*/  IMAD.MOV.U32 R13, RZ, RZ, RZ ;  /* 0x000000ffff0d7224 */ /* 0x000fe200078e00ff */
[----:B------:R-:W1:Y:S01]  /*5d20*/  LDCU.64 UR4, c[0x4][0x8] ;  /* 0x01000100ff0477ac */ /* 0x000e620008000a00 */
[----:B--2---:R-:W-:Y:S01]  /*5d30*/  MOV R5, UR9 ;  /* 0x0000000900057c02 */ /* 0x004fe20008000f00 */
[----:B------:R-:W-:Y:S01]  /*5d40*/  IMAD.U32 R4, RZ, RZ, UR8 ;  /* 0x00000008ff047e24 */ /* 0x000fe2000f8e00ff */
[----:B-1----:R-:W-:Y:S01]  /*5d50*/  MOV R7, UR7 ;  /* 0x0000000700077c02 */ /* 0x002fe20008000f00 */
[----:B------:R-:W-:Y:S01]  /*5d60*/  IMAD.U32 R6, RZ, RZ, UR6 ;  /* 0x00000006ff067e24 */ /* 0x000fe2000f8e00ff */
[----:B------:R-:W-:Y:S01]  /*5d70*/  MOV R11, UR5 ;  /* 0x00000005000b7c02 */ /* 0x000fe20008000f00 */
[----:B------:R-:W-:Y:S02]  /*5d80*/  IMAD.U32 R10, RZ, RZ, UR4 ;  /* 0x00000004ff0a7e24 */ /* 0x000fe4000f8e00ff */
[----:B------:R-:W-:Y:S07]  /*5d90*/  LEPC R20, `(.L_x_99) ;  /* 0x000000001014794e */ /* 0x000fee0000000000 */
[----:B---345:R-:W-:Y:S05]  /*5da0*/  CALL.ABS.NOINC R14 ;  /* 0x000000000e007343 */ /* 0x038fea0003c00000 */
.L_x_99:
[----:B------:R-:W1:Y:S01]  /*5db0*/  LDCU.64 UR8, c[0x4][0x80] ;  /* 0x01001000ff0877ac */ /* 0x000e620008000a00 */
[----:B------:R-:W2:Y:S01]  /*5dc0*/  LDC.64 R2, c[0x4][R2] ;  /* 0x0100000002027b82 */ /* 0x000ea20000000a00 */
[----:B------:R-:W-:Y:S02]  /*5dd0*/  HFMA2 R12, -RZ, RZ, 0, 5.9604644775390625e-08 ;  /* 0x00000001ff0c7431 */ /* 0x000fe400000001ff */
[----:B------:R-:W-:Y:S02]  /*5de0*/  IMAD.MOV.U32 R8, RZ, RZ, 0x70 ;  /* 0x00000070ff087424 */ /* 0x000fe400078e00ff */
[----:B------:R-:W-:Y:S01]  /*5df0*/  IMAD.MOV.U32 R13, RZ, RZ, RZ ;  /* 0x000000ffff0d7224 */ /* 0x000fe200078e00ff */
[----:B------:R-:W3:Y:S01]  /*5e00*/  LDCU.64 UR6, c[0x4][0x88] ;  /* 0x01001100ff0677ac */ /* 0x000ee20008000a00 */
[----:B------:R-:W4:Y:S01]  /*5e10*/  LDCU.64 UR4, c[0x4][0x8] ;  /* 0x01000100ff0477ac */ /* 0x000f220008000a00 */
[----:B-1----:R-:W-:Y:S02]  /*5e20*/  MOV R4, UR8 ;  /* 0x0000000800047c02 */ /* 0x002fe40008000f00 */
[----:B------:R-:W-:Y:S02]  /*5e30*/  MOV R5, UR9 ;  /* 0x0000000900057c02 */ /* 0x000fe40008000f00 */
[----:B---3--:R-:W-:Y:S01]  /*5e40*/  MOV R7, UR7 ;  /* 0x0000000700077c02 */ /* 0x008fe20008000f00 */
[----:B------:R-:W-:Y:S01]  /*5e50*/  IMAD.U32 R6, RZ, RZ, UR6 ;  /* 0x00000006ff067e24 */ /* 0x000fe2000f8e00ff */
[----:B----4-:R-:W-:Y:S01]  /*5e60*/  MOV R11, UR5 ;  /* 0x00000005000b7c02 */ /* 0x010fe20008000f00 */
[----:B------:R-:W-:Y:S02]  /*5e70*/  IMAD.U32 R10, RZ, RZ, UR4 ;  /* 0x00000004ff0a7e24 */ /* 0x000fe4000f8e00ff */
[----:B------:R-:W-:Y:S07]  /*5e80*/  LEPC R20, `(.L_x_98) ;  /* 0x000000001014794e */ /* 0x000fee0000000000 */
[----:B--2---:R-:W-:Y:S05]  /*5e90*/  CALL.ABS.NOINC R2 ;  /* 0x0000000002007343 */ /* 0x004fea0003c00000 */
.L_x_98:
[----:B------:R-:W-:Y:S05]  /*5ea0*/  BSYNC.RECONVERGENT B6 ;  /* 0x0000000000067941 */ /* 0x000fea0003800200 */
.L_x_97:
[----:B------:R-:W-:Y:S01]  /*5eb0*/  R2UR UR4, R49 ;  /* 0x00000000310472ca */ /* 0x000fe200000e0000 */
[----:B------:R-:W-:Y:S01]  /*5ec0*/  UISETP.NE.U32.AND UP0, UPT, UR62, URZ, UPT ;  /* 0x000000ff3e00728c */ /* 0x000fe2000bf05070 */
[----:B------:R-:W-:Y:S02]  /*5ed0*/  ISETP.NE.U32.AND P4, PT, R42, RZ, PT ;  /* 0x000000ff2a00720c */ /* 0x000fe40003f85070 */
[----:B------:R-:W-:Y:S01]  /*5ee0*/  ISETP.NE.U32.AND P2, PT, RZ, UR56, PT ;  /* 0x00000038ff007c0c */ /* 0x000fe2000bf45070 */
[----:B------:R-:W-:Y:S01]  /*5ef0*/  UISETP.NE.AND.EX UP1, UPT, UR63, URZ, UPT, UP0 ;  /* 0x000000ff3f00728c */ /* 0x000fe2000bf25300 */
[----:B------:R-:W-:Y:S01]  /*5f00*/  ISETP.NE.AND.EX P4, PT, R43, RZ, PT, P4 ;  /* 0x000000ff2b00720c */ /* 0x000fe20003f85340 */
[----:B------:R-:W-:Y:S01]  /*5f10*/  UPLOP3.LUT UP0, UPT, UPT, UPT, UPT, 0x40, 0x4 ;  /* 0x000000000004789c */ /* 0x000fe20003f0e870 */
[----:B------:R-:W-:Y:S05]  /*5f20*/  ISETP.NE.AND.EX P2, PT, RZ, UR57, PT, P2 ;  /* 0x00000039ff007c0c */ /* 0x000fea000bf45320 */
[----:B------:R-:W-:Y:S06]  /*5f30*/  UISETP.NE.AND UP2, UPT, UR4, URZ, UPT ;  /* 0x000000ff0400728c */ /* 0x000fec000bf45270 */
[----:B------:R-:W-:Y:S05]  /*5f40*/  PLOP3.LUT P1, PT, PT, PT, UP2, 0x80, 0x8 ;  /* 0x000000000008781c */ /* 0x000fea0003f2f028 */
[----:B------:R-:W-:Y:S06]  /*5f50*/  @UP2 UPLOP3.LUT UP0, UPT, UPT, UPT, UP1, 0x80, 0x8 ;  /* 0x000000000008289c */ /* 0x000fec0003f0f010 */
[----:B------:R-:W-:Y:S01]  /*5f60*/  PLOP3.LUT P0, PT, PT, PT, UP0, 0x80, 0x8 ;  /* 0x000000000008781c */ /* 0x000fe20003f0f008 */
[----:B------:R-:W-:Y:S01]  /*5f70*/  @!UPT UIADD3 URZ, UPT, UPT, URZ, URZ, URZ ;  /* 0x000000fffffff290 */ /* 0x000fe2000fffe0ff */
[----:B------:R-:W-:Y:S11]  /*5f80*/  BRA.U !UP1, `(.L_x_100) ;  /* 0x00000001093c7547 */ /* 0x000ff6000b800000 */
[----:B------:R-:W-:Y:S01]  /*5f90*/  UISETP.NE.U32.AND UP0, UPT, UR56, URZ, UPT ;  /* 0x000000ff3800728c */ /* 0x000fe2000bf05070 */
[----:B-1----:R-:W-:Y:S01]  /*5fa0*/  HFMA2 R0, -RZ, RZ, 0, 5.9604644775390625e-08 ;  /* 0x00000001ff007431 */ /* 0x002fe200000001ff */
[----:B------:R-:W1:Y:S01]  /*5fb0*/  LDCU.64 UR8, c[0x0][0x358] ;  /* 0x00006b00ff0877ac */ /* 0x000e620008000a00 */
[----:B------:R-:W-:Y:S01]  /*5fc0*/  IMAD.MOV.U32 R45, RZ, RZ, 0x1 ;  /* 0x00000001ff2d7424 */ /* 0x000fe200078e00ff */
[----:B------:R-:W-:Y:S06]  /*5fd0*/  UISETP.NE.AND.EX UP0, UPT, UR57, URZ, UPT, UP0 ;  /* 0x000000ff3900728c */ /* 0x000fec000bf05300 */
        /* <DEDUP_REMOVED lines=9> */
[----:B--23--:R-:W-:Y:S02]  /*6070*/  @!P3 IMAD.U32 R27, RZ, RZ, UR4 ;  /* 0x00000004ff1bbe24 */ /* 0x00cfe4000f8e00ff */
.L_x_100:
[----:B------:R-:W-:Y:S05]  /*6080*/  @!P4 BRA `(.L_x_101) ;  /* 0x000000000024c947 */ /* 0x000fea0003800000 */
[----:B------:R-:W-:Y:S01]  /*6090*/  ISETP.NE.U32.AND P3, PT, R40, RZ, PT ;  /* 0x000000ff2800720c */ /* 0x000fe20003f65070 */
[----:B------:R-:W2:Y:S03]  /*60a0*/  LDCU.64 UR4, c[0x0][0x358] ;  /* 0x00006b00ff0477ac */ /* 0x000ea60008000a00 */
[----:B------:R-:W-:Y:S11]  /*60b0*/  ISETP.NE.AND.EX P3, PT, R41, RZ, PT, P3 ;  /* 0x000000ff2900720c */ /* 0x000ff60003f65330 */
[----:B------:R-:W-:Y:S02]  /*60c0*/  @!UPT UIADD3 URZ, UPT, UPT, URZ, URZ, URZ ;  /* 0x000000fffffff290 */ /* 0x000fe4000fffe0ff */
[----:B------:R-:W3:Y:S01]  /*60d0*/  @P3 LDC.64 R2, c[0x0][0x8a8] ;  /* 0x00022a00ff023b82 */ /* 0x000ee20000000a00 */
[----:B-1----:R-:W-:Y:S04]  /*60e0*/  @P3 IMAD R0, R42, UR36, RZ ;  /* 0x000000242a003c24 */ /* 0x002fe8000f8e02ff */
[----:B---3--:R-:W-:Y:S05]  /*60f0*/  @P3 IMAD.WIDE R2, R0, 0x4, R2 ;  /* 0x0000000400023825 */ /* 0x008fea00078e0202 */
[----:B--2--5:R2:W5:Y:S02]  /*6100*/  @P3 LDG.E R24, desc[UR4][R2.64] ;  /* 0x0000000402183981 */ /* 0x024564000c1e1900 */
[----:B--2---:R-:W3:Y:S02]  /*6110*/  @!P3 LDC R24, c[0x0][0x8a0] ;  /* 0x00022800ff18bb82 */ /* 0x004ee40000000800 */
.L_x_101:
[----:B-----5:R-:W-:Y:S01]  /*6120*/  FSETP.NEU.AND P3, PT, R27, RZ, PT ;  /* 0x000000ff1b00720b */ /* 0x020fe20003f6d000 */
[----:B------:R-:W-:Y:S01]  /*6130*/  IMAD.SHL.U32 R62, R44, 0x2, RZ ;  /* 0x000000022c3e7824 */ /* 0x000fe200078e00ff */
[----:B------:R-:W-:Y:S01]  /*6140*/  SEL R4, RZ, 0xffffffff, P2 ;  /* 0xffffffffff047807 */ /* 0x000fe20001000000 */
[----:B------:R-:W-:Y:S01]  /*6150*/  BSSY B1, `(.L_x_102) ;  /* 0x0000036000017945 */ /* 0x000fe20003800000 */
[----:B------:R-:W-:Y:S01]  /*6160*/  @P1 LOP3.LUT P2, RZ, R45, 0xff, RZ, 0xc0, !PT ;  /* 0x000000ff2dff1812 */ /* 0x000fe2000784c0ff */
[----:B------:R-:W-:Y:S01]  /*6170*/  VIADD R60, R62, UR44 ;  /* 0x0000002c3e3c7c36 */ /* 0x000fe20008000000 */
[----:B-1----:R-:W-:Y:S01]  /*6180*/  @P1 SEL R0, RZ, 0xffffffff, P3 ;  /* 0xffffffffff001807 */ /* 0x002fe20001800000 */
[----:B------:R-:W-:Y:S01]  /*6190*/  IMAD.MOV.U32 R63, RZ, RZ, 0x1 ;  /* 0x00000001ff3f7424 */ /* 0x000fe200078e00ff */
[----:B------:R-:W-:Y:S01]  /*61a0*/  LOP3.LUT R55, R55, 0x1, RZ, 0x3c, !PT ;  /* 0x0000000137377812 */ /* 0x000fe200078e3cff */
[----:B------:R-:W-:Y:S01]  /*61b0*/  IMAD.MOV.U32 R61, RZ, RZ, RZ ;  /* 0x000000ffff3d7224 */ /* 0x000fe200078e00ff */
[----:B------:R-:W-:Y:S02]  /*61c0*/  @P0 SEL R0, R4, R0, !P2 ;  /* 0x0000000004000207 */ /* 0x000fe40005000000 */
[----:B------:R-:W-:Y:S02]  /*61d0*/  CS2R R38, SRZ ;  /* 0x0000000000267805 */ /* 0x000fe4000001ff00 */
[----:B------:R-:W-:Y:S02]  /*61e0*/  LEA R26, R22, UR44, 0x3 ;  /* 0x0000002c161a7c11 */ /* 0x000fe4000f8e18ff */
[----:B------:R-:W-:Y:S02]  /*61f0*/  CS2R R36, SRZ ;  /* 0x0000000000247805 */ /* 0x000fe4000001ff00 */
[----:B------:R-:W-:Y:S02]  /*6200*/  @P1 LOP3.LUT R0, R0, 0x1, RZ, 0xc0, !PT ;  /* 0x0000000100001812 */ /* 0x000fe400078ec0ff */
[----:B------:R-:W-:Y:S02]  /*6210*/  CS2R R30, SRZ ;  /* 0x00000000001e7805 */ /* 0x000fe4000001ff00 */
[----:B------:R-:W-:Y:S02]  /*6220*/  SHF.L.U32 R2, R54, 0x1f, RZ ;  /* 0x0000001f36027819 */ /* 0x000fe400000006ff */
[----:B------:R-:W-:Y:S02]  /*6230*/  CS2R R28, SRZ ;  /* 0x00000000001c7805 */ /* 0x000fe4000001ff00 */
[----:B------:R-:W-:Y:S01]  /*6240*/  ISETP.NE.U32.OR P5, PT, R0, 0x1, !P1 ;  /* 0x000000010000780c */ /* 0x000fe20004fa5470 */
[----:B------:R-:W-:Y:S01]  /*6250*/  IMAD.IADD R59, R56, 0x1, R60 ;  /* 0x00000001383b7824 */ /* 0x000fe200078e023c */
[----:B------:R-:W-:Y:S02]  /*6260*/  PLOP3.LUT P2, PT, PT, PT, UP1, 0x80, 0x8 ;  /* 0x000000000008781c */ /* 0x000fe40003f4f018 */
[----:B------:R-:W-:Y:S02]  /*6270*/  LEA.HI R25, R22, R22, RZ, 0x1 ;  /* 0x0000001616197211 */ /* 0x000fe400078f08ff */
[----:B------:R-:W-:Y:S02]  /*6280*/  LOP3.LUT P4, R51, R45, 0xff, RZ, 0xc0, !PT ;  /* 0x000000ff2d337812 */ /* 0x000fe4000788c0ff */
[----:B------:R-:W-:Y:S02]  /*6290*/  SEL R3, RZ, 0xffffffff, P3 ;  /* 0xffffffffff037807 */ /* 0x000fe40001800000 */
[----:B------:R-:W-:Y:S03]  /*62a0*/  P2R R58, PR, RZ, 0x20 ;  /* 0x00000020ff3a7803 */ /* 0x000fe60000000000 */
[----:B------:R-:W-:Y:S02]  /*62b0*/  @P5 SHF.L.U32 R0, R55, 0x1f, RZ ;  /* 0x0000001f37005819 */ /* 0x000fe400000006ff */
[----:B------:R-:W-:Y:S02]  /*62c0*/  @P2 SEL R3, R4, R3, !P4 ;  /* 0x0000000304032207 */ /* 0x000fe40006000000 */
[----:B------:R1:W2:Y:S02]  /*62d0*/  @P5 SYNCS.PHASECHK.TRANS64.TRYWAIT P1, [UR44+0x80], R0 ;  /* 0x00008000ff0055a7 */ /* 0x0002a4000802112c */
[----:B------:R-:W-:Y:S04]  /*62e0*/  LOP3.LUT R3, R3, 0x1, RZ, 0xc0, !PT ;  /* 0x0000000103037812 */ /* 0x000fe800078ec0ff */
[----:B------:R-:W-:Y:S04]  /*62f0*/  ISETP.NE.U32.AND P2, PT, R3, 0x1, PT ;  /* 0x000000010300780c */ /* 0x000fe80003f45070 */
[----:B------:R-:W-:Y:S01]  /*6300*/  P2R R64, PR, RZ, 0x4 ;  /* 0x00000004ff407803 */ /* 0x000fe20000000000 */
[----:B------:R4:W3:Y:S01]  /*6310*/  SYNCS.PHASECHK.TRANS64.TRYWAIT P0, [R26+URZ+0xf0], R2 ;  /* 0x0000f0021a0075a7 */ /* 0x0008e200080011ff */
[C---:B-1----:R-:W-:Y:S01]  /*6320*/  IMAD.SHL.U32 R0, R25.reuse, 0x40, RZ ;  /* 0x0000004019007824 */ /* 0x042fe200078e00ff */
[----:B------:R-:W-:Y:S04]  /*6330*/  LOP3.LUT R25, R25, 0xffe, RZ, 0xc0, !PT ;  /* 0x00000ffe19197812 */ /* 0x000fe800078ec0ff */
[----:B------:R-:W-:Y:S01]  /*6340*/  LOP3.LUT R0, R0, 0xffffff80, RZ, 0xc0, !PT ;  /* 0xffffff8000007812 */ /* 0x000fe200078ec0ff */
[----:B------:R-:W-:Y:S04]  /*6350*/  IMAD.IADD R25, R22, 0x1, -R25 ;  /* 0x0000000116197824 */ /* 0x000fe800078e0a19 */
[----:B------:R-:W-:Y:S04]  /*6360*/  IMAD.IADD R0, R23, 0x1, R0 ;  /* 0x0000000117007824 */ /* 0x000fe800078e0200 */
[----:B------:R-:W-:Y:S01]  /*6370*/  IMAD R25, R25, 0x100000, R0 ;  /* 0x0010000019197824 */ /* 0x000fe200078e0200 */
[----:B--2---:R-:W-:Y:S01]  /*6380*/  @P5 SEL R63, RZ, 0x1, !P1 ;  /* 0x00000001ff3f5807 */ /* 0x004fe20004800000 */
[----:B----4-:R-:W-:Y:S06]  /*6390*/  @!P5 BRA `(.L_x_103) ;  /* 0x000000000044d947 */ /* 0x010fec0003800000 */
[----:B------:R-:W-:Y:S01]  /*63a0*/  IMAD.MOV.U32 R38, RZ, RZ, RZ ;  /* 0x000000ffff267224 */ /* 0x000fe200078e00ff */
[----:B------:R-:W-:Y:S01]  /*63b0*/  ISETP.NE.AND P1, PT, R63, RZ, PT ;  /* 0x000000ff3f00720c */ /* 0x000fe20003f25270 */
[----:B------:R-:W-:Y:S01]  /*63c0*/  BSSY B0, `(.L_x_104) ;  /* 0x0000008000007945 */ /* 0x000fe20003800000 */
[----:B------:R-:W-:Y:S02]  /*63d0*/  CS2R R30, SRZ ;  /* 0x00000000001e7805 */ /* 0x000fe4000001ff00 */
[----:B------:R-:W-:Y:S02]  /*63e0*/  CS2R R28, SRZ ;  /* 0x00000000001c7805 */ /* 0x000fe4000001ff00 */
[----:B------:R-:W-:Y:S07]  /*63f0*/  CS2R R36, SRZ ;  /* 0x0000000000247805 */ /* 0x000fee000001ff00 */
[----:B------:R-:W-:Y:S05]  /*6400*/  @P1 BRA `(.L_x_105) ;  /* 0x00000000000c1947 */ /* 0x000fea0003800000 */
[----:B------:R-:W-:Y:S04]  /*6410*/  SHF.L.U32 R3, R55, 0x1f, RZ ;  /* 0x0000001f37037819 */ /* 0x000fe800000006ff */
[----:B------:R-:W1:Y:S02]  /*6420*/  SYNCS.PHASECHK.TRANS64.TRYWAIT P1, [UR44+0x80], R3 ;  /* 0x00008003ff0075a7 */ /* 0x000e64000802112c */
[----:B-1----:R-:W-:Y:S05]  /*6430*/  @!P1 BRA `(.L_x_106) ;  /* 0x0000003000149947 */ /* 0x002fea0003800000 */
.L_x_105:
[----:B------:R-:W-:Y:S05]  /*6440*/  BSYNC B0 ;  /* 0x0000000000007941 */ /* 0x000fea0003800000 */
.L_x_104:
[----:B------:R-:W-:Y:S01]  /*6450*/  ISETP.NE.AND P1, PT, R64, RZ, PT ;  /* 0x000000ff4000720c */ /* 0x000fe20003f25270 */
[----:B------:R-:W-:Y:S11]  /*6460*/  HFMA2 R61, -RZ, RZ, 0, 5.9604644775390625e-08 ;  /* 0x00000001ff3d7431 */ /* 0x000ff600000001ff */
[----:B------:R-:W-:Y:S01]  /*6470*/  @!UPT UIADD3 URZ, UPT, UPT, URZ, URZ, URZ ;  /* 0x000000fffffff290 */ /* 0x000fe2000fffe0ff */
[----:B------:R-:W-:Y:S05]  /*6480*/  @P1 WARPSYNC.ALL ;  /* 0x0000000000001948 */ /* 0x000fea0003800000 */
[----:B------:R2:W4:Y:S04]  /*6490*/  @P1 LDSM.16.M88.4 R28, [R62+UR44+0x200] ;  /* 0x0002002c3e1c183b */ /* 0x0005280008000200 */
[----:B------:R2:W1:Y:S02]  /*64a0*/  @P1 LDSM.16.M88.4 R36, [R59+0x200] ;  /* 0x000200003b24183b */ /* 0x0004640000000200 */
.L_x_103:
[----:B------:R-:W-:Y:S05]  /*64b0*/  BSYNC B1 ;  /* 0x0000000000017941 */ /* 0x000fea0003800000 */
.L_x_102:
[----:B-1----:R-:W-:Y:S04]  /*64c0*/  SHF.R.U32.HI R0, RZ, 0x15, R25 ;  /* 0x00000015ff007819 */ /* 0x002fe80000011619 */
[----:B------:R-:W-:Y:S01]  /*64d0*/  LOP3.LUT P1, RZ, R0, 0x3, R46, 0x48, !PT ;  /* 0x0000000300ff7812 */ /* 0x000fe2000782482e */
[----:B------:R-:W-:Y:S01]  /*64e0*/  @!UPT UIADD3 URZ, UPT, UPT, URZ, URZ, URZ ;  /* 0x000000fffffff290 */ /* 0x000fe2000fffe0ff */
[----:B---3--:R-:W-:Y:S11]  /*64f0*/  @P0 BRA `(.L_x_107) ;  /* 0x0000000000080947 */ /* 0x008ff60003800000 */
[----:B------:R-:W1:Y:S02]  /*6500*/  SYNCS.PHASECHK.TRANS64.TRYWAIT P0, [R26+URZ+0xf0], R2 ;  /* 0x0000f0021a0075a7 */ /* 0x000e6400080011ff */
[----:B-1----:R-:W-:Y:S05]  /*6510*/  @!P0 BRA `(.L_x_108) ;  /* 0x0000002c00f48947 */ /* 0x002fea0003800000 */
.L_x_107:
[----:B------:R-:W-:Y:S05]  /*6520*/  @!P1 BRA `(.L_x_109) ;  /* 0x0000000000409947 */ /* 0x000fea0003800000 */
[----:B------:R-:W3:Y:S01]  /*6530*/  LDCU.64 UR8, c[0x4][0x70] ;  /* 0x01000e00ff0877ac */ /* 0x000ee20008000a00 */
[----:B------:R-:W-:Y:S01]  /*6540*/  MOV R3, 0x0 ;  /* 0x0000000000037802 */ /* 0x000fe20000000f00 */
[----:B------:R-:W-:Y:S02]  /*6550*/  HFMA2 R12, -RZ, RZ, 0, 5.9604644775390625e-08 ;  /* 0x00000001ff0c7431 */ /* 0x000fe400000001ff */
[----:B------:R-:W-:Y:S02]  /*6560*/  IMAD.MOV.U32 R8, RZ, RZ, 0x192 ;  /* 0x00000192ff087424 */ /* 0x000fe400078e00ff */
[----:B------:R-:W-:Y:S01]  /*6570*/  IMAD.MOV.U32 R13, RZ, RZ, RZ ;  /* 0x000000ffff0d7224 */ /* 0x000fe200078e00ff */
[----:B------:R-:W5:Y:S01]  /*6580*/  LDCU.64 UR6, c[0x4][0x78] ;  /* 0x01000f00ff0677ac */ /* 0x000f620008000a00 */
[----:B-1----:R-:W1:Y:S01]  /*6590*/  LDC.64 R2, c[0x4][R3] ;  /* 0x0100000003027b82 */ /* 0x002e620000000a00 */
[----:B------:R-:W2:Y:S01]  /*65a0*/  LDCU.64 UR4, c[0x4][0x10] ;  /* 0x01000200ff0477ac */ /* 0x000ea20008000a00 */
[----:B---3--:R-:W-:Y:S01]  /*65b0*/  MOV R5, UR9 ;  /* 0x0000000900057c02 */ /* 0x008fe20008000f00 */
[----:B------:R-:W-:Y:S01]  /*65c0*/  IMAD.U32 R4, RZ, RZ, UR8 ;  /* 0x00000008ff047e24 */ /* 0x000fe2000f8e00ff */
[----:B-----5:R-:W-:Y:S01]  /*65d0*/  MOV R7, UR7 ;  /* 0x0000000700077c02 */ /* 0x020fe20008000f00 */
[----:B------:R-:W-:Y:S01]  /*65e0*/  IMAD.U32 R6, RZ, RZ, UR6 ;  /* 0x00000006ff067e24 */ /* 0x000fe2000f8e00ff */
[----:B--2---:R-:W-:Y:S01]  /*65f0*/  MOV R11, UR5 ;  /* 0x00000005000b7c02 */ /* 0x004fe20008000f00 */
[----:B------:R-:W-:Y:S02]  /*6600*/  IMAD.U32 R10, RZ, RZ, UR4 ;  /* 0x00000004ff0a7e24 */ /* 0x000fe4000f8e00ff */
[----:B------:R-:W-:Y:S07]  /*6610*/  LEPC R20, `(.L_x_109) ;  /* 0x000000001014794e */ /* 0x000fee0000000000 */
[----:B-1--4-:R-:W-:Y:S05]  /*6620*/  CALL.ABS.NOINC R2 ;  /* 0x0000000002007343 */ /* 0x012fea0003c00000 */
.L_x_109:
[----:B------:R-:W-:Y:S05]  /*6630*/  WARPSYNC.ALL ;  /* 0x0000000000007948 */ /* 0x000fea0003800000 */
[----:B------:R-:W-:Y:S01]  /*6640*/  R2UR UR4, R25 ;  /* 0x00000000190472ca */ /* 0x000fe200000e0000 */
[--C-:B----4-:R-:W-:Y:S01]  /*6650*/  HADD2.F32 R3, -RZ, R28.reuse.H0_H0 ;  /* 0x2000001cff037230 */ /* 0x110fe20000004100 */
[----:B------:R-:W-:Y:S01]  /*6660*/  ISETP.NE.AND P0, PT, R57, RZ, PT ;  /* 0x000000ff3900720c */ /* 0x000fe20003f05270 */
[--C-:B------:R-:W-:Y:S01]  /*6670*/  HADD2.F32 R20, -RZ, R29.reuse.H0_H0 ;  /* 0x2000001dff147230 */ /* 0x100fe20000004100 */
[----:B------:R-:W-:Y:S01]  /*6680*/  BSSY.RECONVERGENT B0, `(.L_x_110) ;  /* 0x000004c000007945 */ /* 0x000fe20003800200 */
[----:B------:R-:W-:Y:S08]  /*6690*/  HADD2.F32 R21, -RZ, R29.H1_H1 ;  /* 0x3000001dff157230 */ /* 0x000ff00000004100 */
[----:B------:R-:W3:Y:S02]  /*66a0*/  LDTM.16dp256bit.x4 R4, tmem[UR4] ;  /* 0x00000004000479ee */ /* 0x000ee40008120000 */
[C---:B---3--:R-:W-:Y:S01]  /*66b0*/  FMUL R0, R24.reuse, R4 ;  /* 0x0000000418007220 */ /* 0x048fe20000400000 */
[----:B------:R-:W-:Y:S02]  /*66c0*/  HADD2.F32 R4, -RZ, R28.H1_H1 ;  /* 0x3000001cff047230 */ /* 0x000fe40000004100 */
[C---:B-1----:R-:W-:Y:S01]  /*66d0*/  FMUL R2, R24.reuse, R5 ;  /* 0x0000000518027220 */ /* 0x042fe20000400000 */
[C---:B------:R-:W-:Y:S01]  /*66e0*/  FMUL R7, R24.reuse, R7 ;  /* 0x0000000718077220 */ /* 0x040fe20000400000 */
[C---:B------:R-:W-:Y:S01]  /*66f0*/  FFMA R0, R27.reuse, R3, R0 ;  /* 0x000000031b007223 */ /* 0x040fe20000000000 */
[C---:B------:R-:W-:Y:S01]  /*6700*/  FMUL R3, R24.reuse, R6 ;  /* 0x0000000618037220 */ /* 0x040fe20000400000 */
[C---:B------:R-:W-:Y:S01]  /*6710*/  FFMA R2, R27.reuse, R4, R2 ;  /* 0x000000041b027223 */ /* 0x040fe20000000002 */
[C---:B------:R-:W-:Y:S01]  /*6720*/  FMUL R4, R24.reuse, R8 ;  /* 0x0000000818047220 */ /* 0x040fe20000400000 */
[C---:B------:R-:W-:Y:S01]  /*6730*/  FMUL R8, R24.reuse, R12 ;  /* 0x0000000c18087220 */ /* 0x040fe20000400000 */
[C---:B------:R-:W-:Y:S01]  /*6740*/  FFMA R3, R27.reuse, R20, R3 ;  /* 0x000000141b037223 */ /* 0x040fe20000000003 */
[----:B------:R-:W-:Y:S01]  /*6750*/  FMUL R12, R24, R16 ;  /* 0x00000010180c7220 */ /* 0x000fe20000400000 */
[--C-:B------:R-:W-:Y:S01]  /*6760*/  HADD2.F32 R16, -RZ, R30.reuse.H0_H0 ;  /* 0x2000001eff107230 */ /* 0x100fe20000004100 */
[----:B------:R-:W-:Y:S01]  /*6770*/  F2FP.F16.F32.PACK_AB R32, R2, R0 ;  /* 0x000000000220723e */ /* 0x000fe200000000ff */
[----:B------:R-:W-:Y:S02]  /*6780*/  HADD2.F32 R0, -RZ, R30.H1_H1 ;  /* 0x3000001eff007230 */ /* 0x000fe40000004100 */
[C---:B------:R-:W-:Y:S01]  /*6790*/  FFMA R7, R27.reuse, R21, R7 ;  /* 0x000000151b077223 */ /* 0x040fe20000000007 */
[C---:B------:R-:W-:Y:S01]  /*67a0*/  FMUL R5, R24.reuse, R9 ;  /* 0x0000000918057220 */ /* 0x040fe20000400000 */
[--C-:B------:R-:W-:Y:S02]  /*67b0*/  HADD2.F32 R2, -RZ, R31.reuse.H0_H0 ;  /* 0x2000001fff027230 */ /* 0x100fe40000004100 */
[C---:B------:R-:W-:Y:S01]  /*67c0*/  FFMA R4, R27.reuse, R16, R4 ;  /* 0x000000101b047223 */ /* 0x040fe20000000004 */
[C---:B------:R-:W-:Y:S01]  /*67d0*/  FMUL R6, R24.reuse, R10 ;  /* 0x0000000a18067220 */ /* 0x040fe20000400000 */
[C---:B------:R-:W-:Y:S01]  /*67e0*/  FFMA R5, R27.reuse, R0, R5 ;  /* 0x000000001b057223 */ /* 0x040fe20000000005 */
[----:B------:R-:W-:Y:S02]  /*67f0*/  HADD2.F32 R16, -RZ, R31.H1_H1 ;  /* 0x3000001fff107230 */ /* 0x000fe40000004100 */
[C---:B------:R-:W-:Y:S01]  /*6800*/  FMUL R11, R24.reuse, R11 ;  /* 0x0000000b180b7220 */ /* 0x040fe20000400000 */
[----:B------:R-:W-:Y:S01]  /*6810*/  FFMA R6, R27, R2, R6 ;  /* 0x000000021b067223 */ /* 0x000fe20000000006 */
[--C-:B------:R-:W-:Y:S01]  /*6820*/  HADD2.F32 R0, -RZ, R36.reuse.H0_H0 ;  /* 0x20000024ff007230 */ /* 0x100fe20000004100 */
[----:B------:R-:W-:Y:S01]  /*6830*/  F2FP.F16.F32.PACK_AB R33, R7, R3 ;  /* 0x000000030721723e */ /* 0x000fe200000000ff */
[----:B------:R-:W-:Y:S02]  /*6840*/  HADD2.F32 R2, -RZ, R36.H1_H1 ;  /* 0x30000024ff027230 */ /* 0x000fe40000004100 */
[C---:B------:R-:W-:Y:S01]  /*6850*/  FMUL R9, R24.reuse, R13 ;  /* 0x0000000d18097220 */ /* 0x040fe20000400000 */
[--C-:B------:R-:W-:Y:S02]  /*6860*/  HADD2.F32 R3, -RZ, R37.reuse.H0_H0 ;  /* 0x20000025ff037230 */ /* 0x100fe40000004100 */
[C---:B------:R-:W-:Y:S01]  /*6870*/  FMUL R10, R24.reuse, R14 ;  /* 0x0000000e180a7220 */ /* 0x040fe20000400000 */
[C---:B------:R-:W-:Y:S01]  /*6880*/  FFMA R11, R27.reuse, R16, R11 ;  /* 0x000000101b0b7223 */ /* 0x040fe2000000000b */
[C---:B------:R-:W-:Y:S01]  /*6890*/  FFMA R8, R27.reuse, R0, R8 ;  /* 0x000000001b087223 */ /* 0x040fe20000000008 */
[C---:B------:R-:W-:Y:S01]  /*68a0*/  FFMA R9, R27.reuse, R2, R9 ;  /* 0x000000021b097223 */ /* 0x040fe20000000009 */
[----:B------:R-:W-:Y:S02]  /*68b0*/  HADD2.F32 R0, -RZ, R37.H1_H1 ;  /* 0x30000025ff007230 */ /* 0x000fe40000004100 */
[----:B------:R-:W-:Y:S01]  /*68c0*/  FFMA R10, R27, R3, R10 ;  /* 0x000000031b0a7223 */ /* 0x000fe2000000000a */
[C---:B------:R-:W-:Y:S01]  /*68d0*/  FMUL R15, R24.reuse, R15 ;  /* 0x0000000f180f7220 */ /* 0x040fe20000400000 */
[--C-:B------:R-:W-:Y:S01]  /*68e0*/  HADD2.F32 R2, -RZ, R38.reuse.H0_H0 ;  /* 0x20000026ff027230 */ /* 0x100fe20000004100 */
[----:B------:R-:W-:Y:S01]  /*68f0*/  F2FP.F16.F32.PACK_AB R34, R5, R4 ;  /* 0x000000040522723e */ /* 0x000fe200000000ff */
[----:B------:R-:W-:Y:S02]  /*6900*/  HADD2.F32 R3, -RZ, R38.H1_H1 ;  /* 0x30000026ff037230 */ /* 0x000fe40000004100 */
[C---:B------:R-:W-:Y:S01]  /*6910*/  FMUL R13, R24.reuse, R17 ;  /* 0x00000011180d7220 */ /* 0x040fe20000400000 */
[--C-:B------:R-:W-:Y:S02]  /*6920*/  HADD2.F32 R4, -RZ, R39.reuse.H0_H0 ;  /* 0x20000027ff047230 */ /* 0x100fe40000004100 */
[C---:B------:R-:W-:Y:S01]  /*6930*/  FMUL R14, R24.reuse, R18 ;  /* 0x00000012180e7220 */ /* 0x040fe20000400000 */
[----:B------:R-:W-:Y:S02]  /*6940*/  HADD2.F32 R5, -RZ, R39.H1_H1 ;  /* 0x30000027ff057230 */ /* 0x000fe40000004100 */
[C---:B------:R-:W-:Y:S01]  /*6950*/  FFMA R15, R27.reuse, R0, R15 ;  /* 0x000000001b0f7223 */ /* 0x040fe2000000000f */
[----:B------:R-:W-:Y:S01]  /*6960*/  FMUL R19, R24, R19 ;  /* 0x0000001318137220 */ /* 0x000fe20000400000 */
[C---:B------:R-:W-:Y:S01]  /*6970*/  FFMA R12, R27.reuse, R2, R12 ;  /* 0x000000021b0c7223 */ /* 0x040fe2000000000c */
[C---:B------:R-:W-:Y:S01]  /*6980*/  FFMA R13, R27.reuse, R3, R13 ;  /* 0x000000031b0d7223 */ /* 0x040fe2000000000d */
[C---:B------:R-:W-:Y:S01]  /*6990*/  FFMA R14, R27.reuse, R4, R14 ;  /* 0x000000041b0e7223 */ /* 0x040fe2000000000e */
[----:B------:R-:W-:Y:S01]  /*69a0*/  FFMA R19, R27, R5, R19 ;  /* 0x000000051b137223 */ /* 0x000fe20000000013 */
[----:B------:R-:W-:Y:S02]  /*69b0*/  F2FP.F16.F32.PACK_AB R35, R11, R6 ;  /* 0x000000060b23723e */ /* 0x000fe400000000ff */
[----:B------:R-:W-:Y:S02]  /*69c0*/  F2FP.F16.F32.PACK_AB R8, R9, R8 ;  /* 0x000000080908723e */ /* 0x000fe400000000ff */
[----:B------:R-:W-:Y:S01]  /*69d0*/  F2FP.F16.F32.PACK_AB R9, R15, R10 ;  /* 0x0000000a0f09723e */ /* 0x000fe200000000ff */
[----:B------:R1:W-:Y:S01]  /*69e0*/  STSM.16.M88.4 [R60+0x200], R32 ;  /* 0x000200203c007844 */ /* 0x0003e20000000200 */
[----:B------:R-:W-:Y:S02]  /*69f0*/  F2FP.F16.F32.PACK_AB R10, R13, R12 ;  /* 0x0000000c0d0a723e */ /* 0x000fe400000000ff */
[----:B------:R-:W-:Y:S05]  /*6a00*/  F2FP.F16.F32.PACK_AB R11, R19, R14 ;  /* 0x0000000e130b723e */ /* 0x000fea00000000ff */
[----:B------:R1:W-:Y:S01]  /*6a10*/  STSM.16.M88.4 [R59+0x200], R8 ;  /* 0x000200083b007844 */ /* 0x0003e20000000200 */
[----:B------:R-:W-:Y:S01]  /*6a20*/  @!PT LDS RZ, [RZ] ;  /* 0x00000000fffff984 */ /* 0x000fe20000000800 */
[----:B------:R-:W-:Y:S01]  /*6a30*/  @!PT LDS RZ, [RZ] ;  /* 0x00000000fffff984 */ /* 0x000fe20000000800 */
[----:B------:R-:W-:Y:S01]  /*6a40*/  @!PT LDS RZ, [RZ] ;  /* 0x00000000fffff984 */ /* 0x000fe20000000800 */
[----:B------:R-:W-:Y:S01]  /*6a50*/  @!PT LDS RZ, [RZ] ;  /* 0x00000000fffff984 */ /* 0x000fe20000000800 */
[----:B------:R3:W-:Y:S07]  /*6a60*/  MEMBAR.ALL.CTA ;  /* 0x0000000000007992 */ /* 0x0007ee0000008000 */
[----:B---3--:R-:W3:Y:S02]  /*6a70*/  FENCE.VIEW.ASYNC.S ;  /* 0x00000000000073c6 */ /* 0x008ee40000000000 */
[----:B---3--:R-:W-:Y:S06]  /*6a80*/  BAR.SYNC.DEFER_BLOCKING 0x1, 0x80 ;  /* 0x0042000000007b1d */ /* 0x008fec0000010000 */
[----:B------:R-:W-:Y:S05]  /*6a90*/  @P0 BRA `(.L_x_111) ;  /* 0x0000000000280947 */ /* 0x000fea0003800000 */
[----:B------:R-:W3:Y:S01]  /*6aa0*/  LDCU.64 UR6, c[0x0][0x348] ;  /* 0x00006900ff0677ac */ /* 0x000ee20008000a00 */
[----:B------:R-:W-:Y:S01]  /*6ab0*/  UIADD3 UR4, UPT, UPT, UR44, 0x200, URZ ;  /* 0x000002002c047890 */ /* 0x000fe2000fffe0ff */
[----:B------:R-:W-:Y:S05]  /*6ac0*/  UMOV UR51, UR36 ;  /* 0x0000002400337c82 */ /* 0x000fea0008000000 */
[----:B------:R-:W-:Y:S04]  /*6ad0*/  MOV R50, UR4 ;  /* 0x0000000400327c02 */ /* 0x000fe80008000f00 */
[----:B------:R-:W-:Y:S01]  /*6ae0*/  R2UR UR48, R50 ;  /* 0x00000000323072ca */ /* 0x000fe200000e0000 */
[----:B---3--:R-:W-:Y:S04]  /*6af0*/  UIADD3 UR4, UP0, UPT, UR6, 0x680, URZ ;  /* 0x0000068006047890 */ /* 0x008fe8000ff1e0ff */
[----:B------:R-:W-:Y:S09]  /*6b00*/  UIADD3.X UR5, UPT, UPT, URZ, UR7, URZ, UP0, !UPT ;  /* 0x00000007ff057290 */ /* 0x000ff200087fe4ff */
[----:B------:R3:W-:Y:S01]  /*6b10*/  UTMASTG.3D [UR48], [UR4] ;  /* 0x00000030040073b5 */ /* 0x0007e20008010000 */
[----:B------:R0:W-:Y:S01]  /*6b20*/  UTMACMDFLUSH ;  /* 0x00000000000079b7 */ /* 0x0001e20000000000 */
[----:B---3--:R-:W-:Y:S04]  /*6b30*/  DEPBAR.LE SB0, 0x1 ;  /* 0x000080400000791a */ /* 0x008fe80000000000 */
.L_x_111:
[----:B------:R-:W-:Y:S05]  /*6b40*/  BSYNC.RECONVERGENT B0 ;  /* 0x0000000000007941 */ /* 0x000fea0003800200 */
.L_x_110:
[----:B------:R-:W-:Y:S01]  /*6b50*/  BAR.SYNC.DEFER_BLOCKING 0x1, 0x80 ;  /* 0x0042000000007b1d */ /* 0x000fe20000010000 */
[----:B------:R-:W-:Y:S01]  /*6b60*/  ISETP.NE.AND P1, PT, R58, RZ, PT ;  /* 0x000000ff3a00720c */ /* 0x000fe20003f25270 */
[----:B------:R-:W-:Y:S01]  /*6b70*/  UISETP.NE.AND UP0, UPT, UR47, URZ, UPT ;  /* 0x000000ff2f00728c */ /* 0x000fe2000bf05270 */
[----:B------:R-:W-:Y:S11]  /*6b80*/  LEA R4, R61, UR44, 0x3 ;  /* 0x0000002c3d047c11 */ /* 0x000ff6000f8e18ff */
[----:B------:R-:W-:Y:S01]  /*6b90*/  @P1 SHF.L.U32 R3, R55, 0x1f, RZ ;  /* 0x0000001f37031819 */ /* 0x000fe200000006ff */
[----:B------:R-:W-:Y:S06]  /*6ba0*/  BRA.U !UP0, `(.L_x_112) ;  /* 0x0000000108247547 */ /* 0x000fec000b800000 */
[----:B------:R-:W3:Y:S01]  /*6bb0*/  S2R R0, SR_CgaCtaId ;  /* 0x0000000000007919 */ /* 0x000ee20000008800 */
[----:B------:R-:W-:Y:S01]  /*6bc0*/  IMAD.U32 R2, RZ, RZ, UR46 ;  /* 0x0000002eff027e24 */ /* 0x000fe2000f8e00ff */
[----:B------:R-:W-:Y:S04]  /*6bd0*/  UIADD3 UR4, UPT, UPT, UR46, 0x1, URZ ;  /* 0x000000012e047890 */ /* 0x000fe8000fffe0ff */
[----:B------:R-:W-:Y:S01]  /*6be0*/  @P1 LEA R2, R2, UR44, 0x3 ;  /* 0x0000002c02021c11 */ /* 0x000fe2000f8e18ff */
[----:B------:R-:W-:Y:S04]  /*6bf0*/  UISETP.NE.AND UP0, UPT, UR4, 0x4, UPT ;  /* 0x000000040400788c */ /* 0x000fe8000bf05270 */
[----:B------:R-:W-:Y:S01]  /*6c00*/  @P1 VIADD R2, R2, 0xa0 ;  /* 0x000000a002021836 */ /* 0x000fe20000000000 */
[----:B------:R-:W-:Y:S04]  /*6c10*/  USEL UR46, UR4, URZ, UP0 ;  /* 0x000000ff042e7287 */ /* 0x000fe80008000000 */
[----:B---3--:R-:W-:Y:S04]  /*6c20*/  @P1 PRMT R0, R0, 0x654, R2 ;  /* 0x0000065400001816 */ /* 0x008fe80000000002 */
[----:B------:R3:W-:Y:S04]  /*6c30*/  @P1 SYNCS.ARRIVE.TRANS64.RED.A1T0 RZ, [R0+URZ], RZ ;  /* 0x000000ff00ff19a7 */ /* 0x0007e800081004ff */
.L_x_112:
[----:B------:R-:W4:Y:S01]  /*6c40*/  @P1 SYNCS.PHASECHK.TRANS64.TRYWAIT P0, [R4+URZ+0x80], R3 ;  /* 0x00008003040015a7 */ /* 0x000f2200080011ff */
[----:B------:R-:W-:Y:S01]  /*6c50*/  BSSY B1, `(.L_x_113) ;  /* 0x0000013000017945 */ /* 0x000fe20003800000 */
[----:B----4-:R-:W-:Y:S03]  /*6c60*/  @P1 SEL R63, RZ, 0x1, !P0 ;  /* 0x00000001ff3f1807 */ /* 0x010fe60004000000 */
[----:B------:R-:W-:Y:S05]  /*6c70*/  @!P1 BRA `(.L_x_114) ;  /* 0x0000000000409947 */ /* 0x000fea0003800000 */
[----:B------:R-:W-:Y:S01]  /*6c80*/  ISETP.NE.AND P1, PT, R64, RZ, PT ;  /* 0x000000ff4000720c */ /* 0x000fe20003f25270 */
[----:B------:R-:W-:Y:S01]  /*6c90*/  BSSY B0, `(.L_x_115) ;  /* 0x0000009000007945 */ /* 0x000fe20003800000 */
[----:B------:R-:W-:Y:S11]  /*6ca0*/  ISETP.NE.AND P0, PT, R63, RZ, PT ;  /* 0x000000ff3f00720c */ /* 0x000ff60003f05270 */
[----:B------:R-:W-:Y:S05]  /*6cb0*/  @P1 IMAD R3, R61, 0x1000, R62 ;  /* 0x000010003d031824 */ /* 0x000fea00078e023e */
[----:B------:R-:W-:Y:S05]  /*6cc0*/  @P1 IADD3 R2, PT, PT, R3, UR44, RZ ;  /* 0x0000002c03021c10 */ /* 0x000fea000fffe0ff */
[----:B------:R-:W-:Y:S01]  /*6cd0*/  @P1 IMAD.IADD R2, R56, 0x1, R2 ;  /* 0x0000000138021824 */ /* 0x000fe200078e0202 */
[----:B------:R-:W-:Y:S06]  /*6ce0*/  @P0 BRA `(.L_x_116) ;  /* 0x00000000000c0947 */ /* 0x000fec0003800000 */
[----:B---3--:R-:W-:Y:S04]  /*6cf0*/  SHF.L.U32 R0, R55, 0x1f, RZ ;  /* 0x0000001f37007819 */ /* 0x008fe800000006ff */
[----:B------:R-:W3:Y:S02]  /*6d00*/  SYNCS.PHASECHK.TRANS64.TRYWAIT P0, [R4+URZ+0x80], R0 ;  /* 0x00008000040075a7 */ /* 0x000ee400080011ff */
[----:B---3--:R-:W-:Y:S05]  /*6d10*/  @!P0 BRA `(.L_x_117) ;  /* 0x0000002800088947 */ /* 0x008fea0003800000 */
.L_x_116:
[----:B------:R-:W-:Y:S05]  /*6d20*/  BSYNC B0 ;  /* 0x0000000000007941 */ /* 0x000fea0003800000 */
.L_x_115:
[----:B------:R-:W-:Y:S02]  /*6d30*/  ISETP.NE.AND P0, PT, R64, RZ, PT ;  /* 0x000000ff4000720c */ /* 0x000fe40003f05270 */
[----:B------:R-:W-:Y:S11]  /*6d40*/  IADD3 R61, PT, PT, R61, 0x1, RZ ;  /* 0x000000013d3d7810 */ /* 0x000ff60007ffe0ff */
[----:B------:R-:W-:Y:S05]  /*6d50*/  @P0 WARPSYNC.ALL ;  /* 0x0000000000000948 */ /* 0x000fea0003800000 */
[----:B------:R4:W1:Y:S04]  /*6d60*/  @P0 LDSM.16.M88.4 R28, [R3+UR44+0x200] ;  /* 0x0002002c031c083b */ /* 0x0008680008000200 */
[----:B------:R4:W1:Y:S02]  /*6d70*/  @P0 LDSM.16.M88.4 R36, [R2+0x200] ;  /* 0x000200000224083b */ /* 0x0008640000000200 */
.L_x_114:
[----:B------:R-:W-:Y:S05]  /*6d80*/  BSYNC B1 ;  /* 0x0000000000017941 */ /* 0x000fea0003800000 */
.L_x_113:
[----:B---3--:R-:W-:Y:S05]  /*6d90*/  VIADD R0, R25, 0x20 ;  /* 0x0000002019007836 */ /* 0x008fea0000000000 */
[----:B------:R-:W-:Y:S04]  /*6da0*/  SHF.R.U32.HI R0, RZ, 0x15, R0 ;  /* 0x00000015ff007819 */ /* 0x000fe80000011600 */
[----:B------:R-:W-:Y:S11]  /*6db0*/  LOP3.LUT P0, RZ, R0, 0x3, R46, 0x48, !PT ;  /* 0x0000000300ff7812 */ /* 0x000ff6000780482e */
[----:B------:R-:W-:Y:S02]  /*6dc0*/  @!UPT UIADD3 URZ, UPT, UPT, URZ, URZ, URZ ;  /* 0x000000fffffff290 */ /* 0x000fe4000fffe0ff */
[----:B------:R-:W-:Y:S05]  /*6dd0*/  @!P0 BRA `(.L_x_118) ;  /* 0x0000000000408947 */ /* 0x000fea0003800000 */
[----:B------:R-:W3:Y:S01]  /*6de0*/  LDCU.64 UR8, c[0x4][0x70] ;  /* 0x01000e00ff0877ac */ /* 0x000ee20008000a00 */
[----:B----4-:R-:W-:Y:S01]  /*6df0*/  MOV R3, 0x0 ;  /* 0x0000000000037802 */ /* 0x010fe20000000f00 */
[----:B------:R-:W-:Y:S02]  /*6e00*/  HFMA2 R12, -RZ, RZ, 0, 5.9604644775390625e-08 ;  /* 0x00000001ff0c7431 */ /* 0x000fe400000001ff */
[----:B-1----:R-:W-:Y:S02]  /*6e10*/  IMAD.MOV.U32 R8, RZ, RZ, 0x192 ;  /* 0x00000192ff087424 */ /* 0x002fe400078e00ff */
[----:B------:R-:W-:Y:S01]  /*6e20*/  IMAD.MOV.U32 R13, RZ, RZ, RZ ;  /* 0x000000ffff0d7224 */ /* 0x000fe200078e00ff */
[----:B------:R-:W1:Y:S01]  /*6e30*/  LDCU.64 UR6, c[0x4][0x78] ;  /* 0x01000f00ff0677ac */ /* 0x000e620008000a00 */
[----:B------:R-:W4:Y:S01]  /*6e40*/  LDC.64 R2, c[0x4][R3] ;  /* 0x0100000003027b82 */ /* 0x000f220000000a00 */
[----:B------:R-:W5:Y:S01]  /*6e50*/  LDCU.64 UR4, c[0x4][0x10] ;  /* 0x01000200ff0477ac */ /* 0x000f620008000a00 */
[----:B---3--:R-:W-:Y:S01]  /*6e60*/  MOV R5, UR9 ;  /* 0x0000000900057c02 */ /* 0x008fe20008000f00 */
[----:B------:R-:W-:Y:S01]  /*6e70*/  IMAD.U32 R4, RZ, RZ, UR8 ;  /* 0x00000008ff047e24 */ /* 0x000fe2000f8e00ff */
[----:B-1----:R-:W-:Y:S01]  /*6e80*/  MOV R7, UR7 ;  /* 0x0000000700077c02 */ /* 0x002fe20008000f00 */
[----:B------:R-:W-:Y:S01]  /*6e90*/  IMAD.U32 R6, RZ, RZ, UR6 ;  /* 0x00000006ff067e24 */ /* 0x000fe2000f8e00ff */
[----:B-----5:R-:W-:Y:S01]  /*6ea0*/  MOV R11, UR5 ;  /* 0x00000005000b7c02 */ /* 0x020fe20008000f00 */
[----:B------:R-:W-:Y:S02]  /*6eb0*/  IMAD.U32 R10, RZ, RZ, UR4 ;  /* 0x00000004ff0a7e24 */ /* 0x000fe4000f8e00ff */
[----:B------:R-:W-:Y:S07]  /*6ec0*/  LEPC R20, `(.L_x_118) ;  /* 0x000000001014794e */ /* 0x000fee0000000000 */
[----:B--2-4-:R-:W-:Y:S05]  /*6ed0*/  CALL.ABS.NOINC R2 ;  /* 0x0000000002007343 */ /* 0x014fea0003c00000 */
.L_x_118:
[----:B------:R-:W-:Y:S01]  /*6ee0*/  ISETP.NE.AND P6, PT, R58, RZ, PT ;  /* 0x000000ff3a00720c */ /* 0x000fe20003fc5270 */
[----:B------:R-:W-:Y:S05]  /*6ef0*/  WARPSYNC.ALL ;  /* 0x0000000000007948 */ /* 0x000fea0003800000 */
[----:B------:R-:W-:Y:S01]  /*6f00*/  R2UR UR4, R25 ;  /* 0x00000000190472ca */ /* 0x000fe200000e0000 */
[--C-:B-1--4-:R-:W-:Y:S01]  /*6f10*/  HADD2.F32 R3, -RZ, R28.reuse.H0_H0 ;  /* 0x2000001cff037230 */ /* 0x112fe20000004100 */
[----:B------:R-:W1:Y:S01]  /*6f20*/  S2R R65, SR_CgaCtaId ;  /* 0x0000000000417919 */ /* 0x000e620000008800 */
[--C-:B------:R-:W-:Y:S01]  /*6f30*/  HADD2.F32 R20, -RZ, R29.reuse.H0_H0 ;  /* 0x2000001dff147230 */ /* 0x100fe20000004100 */
[----:B------:R-:W-:Y:S01]  /*6f40*/  ISETP.NE.AND P0, PT, R57, RZ, PT ;  /* 0x000000ff3900720c */ /* 0x000fe20003f05270 */
[----:B------:R-:W-:Y:S01]  /*6f50*/  HADD2.F32 R21, -RZ, R29.H1_H1 ;  /* 0x3000001dff157230 */ /* 0x000fe20000004100 */
[----:B------:R-:W-:Y:S07]  /*6f60*/  BSSY.RECONVERGENT B0, `(.L_x_119) ;  /* 0x0000051000007945 */ /* 0x000fee0003800200 */
[----:B------:R-:W3:Y:S02]  /*6f70*/  LDTM.16dp256bit.x4 R4, tmem[UR4+0x20] ;  /* 0x00002004000479ee */ /* 0x000ee40008120000 */
[C---:B---3--:R-:W-:Y:S01]  /*6f80*/  FMUL R0, R24.reuse, R4 ;  /* 0x0000000418007220 */ /* 0x048fe20000400000 */
[----:B------:R-:W-:Y:S02]  /*6f90*/  HADD2.F32 R4, -RZ, R28.H1_H1 ;  /* 0x3000001cff047230 */ /* 0x000fe40000004100 */
[C---:B------:R-:W-:Y:S01]  /*6fa0*/  FMUL R2, R24.reuse, R5 ;  /* 0x0000000518027220 */ /* 0x040fe20000400000 */
[C---:B------:R-:W-:Y:S01]  /*6fb0*/  FMUL R7, R24.reuse, R7 ;  /* 0x0000000718077220 */ /* 0x040fe20000400000 */
[C---:B------:R-:W-:Y:S01]  /*6fc0*/  FFMA R0, R27.reuse, R3, R0 ;  /* 0x000000031b007223 */ /* 0x040fe20000000000 */
[C---:B------:R-:W-:Y:S01]  /*6fd0*/  FMUL R3, R24.reuse, R6 ;  /* 0x0000000618037220 */ /* 0x040fe20000400000 */
[C---:B------:R-:W-:Y:S01]  /*6fe0*/  FFMA R2, R27.reuse, R4, R2 ;  /* 0x000000041b027223 */ /* 0x040fe20000000002 */
[C---:B------:R-:W-:Y:S01]  /*6ff0*/  FMUL R4, R24.reuse, R8 ;  /* 0x0000000818047220 */ /* 0x040fe20000400000 */
[----:B------:R-:W-:Y:S01]  /*7000*/  FMUL R8, R24, R12 ;  /* 0x0000000c18087220 */ /* 0x000fe20000400000 */
[C---:B------:R-:W-:Y:S01]  /*7010*/  FFMA R3, R27.reuse, R20, R3 ;  /* 0x000000141b037223 */ /* 0x040fe20000000003 */
[----:B------:R-:W-:Y:S01]  /*7020*/  FFMA R7, R27, R21, R7 ;  /* 0x000000151b077223 */ /* 0x000fe20000000007 */
[----:B------:R-:W-:Y:S01]  /*7030*/  F2FP.F16.F32.PACK_AB R32, R2, R0 ;  /* 0x000000000220723e */ /* 0x000fe200000000ff */
[C---:B------:R-:W-:Y:S01]  /*7040*/  FMUL R12, R24.reuse, R16 ;  /* 0x00000010180c7220 */ /* 0x040fe20000400000 */
[--C-:B------:R-:W-:Y:S02]  /*7050*/  HADD2.F32 R16, -RZ, R30.reuse.H0_H0 ;  /* 0x2000001eff107230 */ /* 0x100fe40000004100 */
[C---:B------:R-:W-:Y:S01]  /*7060*/  FMUL R5, R24.reuse, R9 ;  /* 0x0000000918057220 */ /* 0x040fe20000400000 */
[----:B------:R-:W-:Y:S01]  /*7070*/  F2FP.F16.F32.PACK_AB R33, R7, R3 ;  /* 0x000000030721723e */ /* 0x000fe200000000ff */
[----:B------:R-:W-:Y:S02]  /*7080*/  HADD2.F32 R0, -RZ, R30.H1_H1 ;  /* 0x3000001eff007230 */ /* 0x000fe40000004100 */
[C---:B------:R-:W-:Y:S01]  /*7090*/  FMUL R6, R24.reuse, R10 ;  /* 0x0000000a18067220 */ /* 0x040fe20000400000 */
[--C-:B------:R-:W-:Y:S02]  /*70a0*/  HADD2.F32 R2, -RZ, R31.reuse.H0_H0 ;  /* 0x2000001fff027230 */ /* 0x100fe40000004100 */
[C---:B------:R-:W-:Y:S01]  /*70b0*/  FMUL R11, R24.reuse, R11 ;  /* 0x0000000b180b7220 */ /* 0x040fe20000400000 */
[----:B------:R-:W-:Y:S02]  /*70c0*/  HADD2.F32 R3, -RZ, R31.H1_H1 ;  /* 0x3000001fff037230 */ /* 0x000fe40000004100 */
[C---:B------:R-:W-:Y:S01]  /*70d0*/  FFMA R4, R27.reuse, R16, R4 ;  /* 0x000000101b047223 */ /* 0x040fe20000000004 */
[C---:B------:R-:W-:Y:S01]  /*70e0*/  FFMA R5, R27.reuse, R0, R5 ;  /* 0x000000001b057223 */ /* 0x040fe20000000005 */
[C---:B------:R-:W-:Y:S01]  /*70f0*/  FFMA R6, R27.reuse, R2, R6 ;  /* 0x000000021b067223 */ /* 0x040fe20000000006 */
[--C-:B------:R-:W-:Y:S02]  /*7100*/  HADD2.F32 R0, -RZ, R36.reuse.H0_H0 ;  /* 0x20000024ff007230 */ /* 0x100fe40000004100 */
[----:B------:R-:W-:Y:S01]  /*7110*/  FFMA R11, R27, R3, R11 ;  /* 0x000000031b0b7223 */ /* 0x000fe2000000000b */
[----:B------:R-:W-:Y:S01]  /*7120*/  HADD2.F32 R2, -RZ, R36.H1_H1 ;  /* 0x30000024ff027230 */ /* 0x000fe20000004100 */
[----:B------:R-:W-:Y:S01]  /*7130*/  F2FP.F16.F32.PACK_AB R34, R5, R4 ;  /* 0x000000040522723e */ /* 0x000fe200000000ff */
[C---:B------:R-:W-:Y:S01]  /*7140*/  FMUL R9, R24.reuse, R13 ;  /* 0x0000000d18097220 */ /* 0x040fe20000400000 */
[--C-:B------:R-:W-:Y:S01]  /*7150*/  HADD2.F32 R3, -RZ, R37.reuse.H0_H0 ;  /* 0x20000025ff037230 */ /* 0x100fe20000004100 */
[----:B------:R-:W-:Y:S01]  /*7160*/  F2FP.F16.F32.PACK_AB R35, R11, R6 ;  /* 0x000000060b23723e */ /* 0x000fe200000000ff */
[C---:B------:R-:W-:Y:S01]  /*7170*/  FMUL R10, R24.reuse, R14 ;  /* 0x0000000e180a7220 */ /* 0x040fe20000400000 */
[C---:B------:R-:W-:Y:S01]  /*7180*/  FFMA R8, R27.reuse, R0, R8 ;  /* 0x000000001b087223 */ /* 0x040fe20000000008 */
[C---:B------:R-:W-:Y:S01]  /*7190*/  FFMA R9, R27.reuse, R2, R9 ;  /* 0x000000021b097223 */ /* 0x040fe20000000009 */
[----:B------:R-:W-:Y:S01]  /*71a0*/  HADD2.F32 R0, -RZ, R37.H1_H1 ;  /* 0x30000025ff007230 */ /* 0x000fe20000004100 */
[----:B------:R3:W-:Y:S01]  /*71b0*/  STSM.16.M88.4 [R60+0x1200], R32 ;  /* 0x001200203c007844 */ /* 0x0007e20000000200 */
[----:B------:R-:W-:Y:S01]  /*71c0*/  FFMA R10, R27, R3, R10 ;  /* 0x000000031b0a7223 */ /* 0x000fe2000000000a */
[C---:B------:R-:W-:Y:S01]  /*71d0*/  FMUL R15, R24.reuse, R15 ;  /* 0x0000000f180f7220 */ /* 0x040fe20000400000 */
[----:B------:R-:W-:Y:S01]  /*71e0*/  F2FP.F16.F32.PACK_AB R8, R9, R8 ;  /* 0x000000080908723e */ /* 0x000fe200000000ff */
[--C-:B------:R-:W-:Y:S02]  /*71f0*/  HADD2.F32 R2, -RZ, R38.reuse.H0_H0 ;  /* 0x20000026ff027230 */ /* 0x100fe40000004100 */
[C---:B------:R-:W-:Y:S01]  /*7200*/  FMUL R13, R24.reuse, R17 ;  /* 0x00000011180d7220 */ /* 0x040fe20000400000 */
[----:B------:R-:W-:Y:S02]  /*7210*/  HADD2.F32 R3, -RZ, R38.H1_H1 ;  /* 0x30000026ff037230 */ /* 0x000fe40000004100 */
[C---:B------:R-:W-:Y:S01]  /*7220*/  FMUL R14, R24.reuse, R18 ;  /* 0x00000012180e7220 */ /* 0x040fe20000400000 */
[--C-:B------:R-:W-:Y:S02]  /*7230*/  HADD2.F32 R4, -RZ, R39.reuse.H0_H0 ;  /* 0x20000027ff047230 */ /* 0x100fe40000004100 */
[C---:B------:R-:W-:Y:S01]  /*7240*/  FFMA R15, R27.reuse, R0, R15 ;  /* 0x000000001b0f7223 */ /* 0x040fe2000000000f */
[----:B------:R-:W-:Y:S01]  /*7250*/  MOV R0, UR46 ;  /* 0x0000002e00007c02 */ /* 0x000fe20008000f00 */
[----:B------:R-:W-:Y:S02]  /*7260*/  HADD2.F32 R5, -RZ, R39.H1_H1 ;  /* 0x30000027ff057230 */ /* 0x000fe40000004100 */
[----:B------:R-:W-:Y:S01]  /*7270*/  FMUL R19, R24, R19 ;  /* 0x0000001318137220 */ /* 0x000fe20000400000 */
[C---:B------:R-:W-:Y:S01]  /*7280*/  FFMA R12, R27.reuse, R2, R12 ;  /* 0x000000021b0c7223 */ /* 0x040fe2000000000c */
[C---:B------:R-:W-:Y:S01]  /*7290*/  FFMA R13, R27.reuse, R3, R13 ;  /* 0x000000031b0d7223 */ /* 0x040fe2000000000d */
[C---:B------:R-:W-:Y:S01]  /*72a0*/  FFMA R14, R27.reuse, R4, R14 ;  /* 0x000000041b0e7223 */ /* 0x040fe2000000000e */
[----:B------:R-:W-:Y:S01]  /*72b0*/  FFMA R19, R27, R5, R19 ;  /* 0x000000051b137223 */ /* 0x000fe20000000013 */
[----:B------:R-:W-:Y:S02]  /*72c0*/  F2FP.F16.F32.PACK_AB R9, R15, R10 ;  /* 0x0000000a0f09723e */ /* 0x000fe400000000ff */
[----:B------:R-:W-:Y:S02]  /*72d0*/  F2FP.F16.F32.PACK_AB R10, R13, R12 ;  /* 0x0000000c0d0a723e */ /* 0x000fe400000000ff */
[----:B------:R-:W-:Y:S02]  /*72e0*/  F2FP.F16.F32.PACK_AB R11, R19, R14 ;  /* 0x0000000e130b723e */ /* 0x000fe400000000ff */
[----:B------:R-:W-:Y:S02]  /*72f0*/  @P6 LEA R0, R0, UR44, 0x3 ;  /* 0x0000002c00006c11 */ /* 0x000fe4000f8e18ff */
[----:B------:R-:W-:Y:S01]  /*7300*/  LEA R2, R61, UR44, 0x3 ;  /* 0x0000002c3d027c11 */ /* 0x000fe2000f8e18ff */
[----:B------:R3:W-:Y:S01]  /*7310*/  STSM.16.M88.4 [R59+0x1200], R8 ;  /* 0x001200083b007844 */ /* 0x0007e20000000200 */
[----:B------:R-:W-:Y:S02]  /*7320*/  @P6 IADD3 R0, PT, PT, R0, 0xa0, RZ ;  /* 0x000000a000006810 */ /* 0x000fe40007ffe0ff */
[----:B------:R-:W-:Y:S01]  /*7330*/  @P6 SHF.L.U32 R3, R55, 0x1f, RZ ;  /* 0x0000001f37036819 */ /* 0x000fe200000006ff */
[----:B------:R-:W-:Y:S01]  /*7340*/  @!PT LDS RZ, [RZ] ;  /* 0x00000000fffff984 */ /* 0x000fe20000000800 */
[----:B------:R-:W-:Y:S01]  /*7350*/  @!PT LDS RZ, [RZ] ;  /* 0x00000000fffff984 */ /* 0x000fe20000000800 */
[----:B------:R-:W-:Y:S01]  /*7360*/  @!PT LDS RZ, [RZ] ;  /* 0x00000000fffff984 */ /* 0x000fe20000000800 */
[----:B------:R-:W-:Y:S01]  /*7370*/  @!PT LDS RZ, [RZ] ;  /* 0x00000000fffff984 */ /* 0x000fe20000000800 */
[----:B------:R4:W-:Y:S06]  /*7380*/  MEMBAR.ALL.CTA ;  /* 0x0000000000007992 */ /* 0x0009ec0000008000 */
[----:B----4-:R-:W4:Y:S01]  /*7390*/  FENCE.VIEW.ASYNC.S ;  /* 0x00000000000073c6 */ /* 0x010f220000000000 */
[----:B-1----:R-:W-:Y:S01]  /*73a0*/  @P6 PRMT R0, R65, 0x654, R0 ;  /* 0x0000065441006816 */ /* 0x002fe20000000000 */
[----:B----4-:R-:W-:Y:S06]  /*73b0*/  BAR.SYNC.DEFER_BLOCKING 0x1, 0x80 ;  /* 0x0042000000007b1d */ /* 0x010fec0000010000 */
[----:B------:R-:W-:Y:S05]  /*73c0*/  @P0 BRA `(.L_x_120) ;  /* 0x0000000000280947 */ /* 0x000fea0003800000 */
[----:B------:R-:W1:Y:S01]  /*73d0*/  LDCU.64 UR6, c[0x0][0x348] ;  /* 0x00006900ff0677ac */ /* 0x000e620008000a00 */
[----:B------:R-:W-:Y:S02]  /*73e0*/  UIADD3 UR9, UPT, UPT, UR49, 0x20, URZ ;  /* 0x0000002031097890 */ /* 0x000fe4000fffe0ff */
[----:B------:R-:W-:Y:S01]  /*73f0*/  UIADD3 UR8, UPT, UPT, UR44, 0x1200, URZ ;  /* 0x000012002c087890 */ /* 0x000fe2000fffe0ff */
[----:B------:R-:W-:Y:S01]  /*7400*/  UMOV UR10, UR50 ;  /* 0x00000032000a7c82 */ /* 0x000fe20008000000 */
[----:B------:R-:W-:Y:S01]  /*7410*/  UMOV UR11, UR36 ;  /* 0x00000024000b7c82 */ /* 0x000fe20008000000 */
[----:B-1----:R-:W-:Y:S04]  /*7420*/  UIADD3 UR4, UP0, UPT, UR6, 0x680, URZ ;  /* 0x0000068006047890 */ /* 0x002fe8000ff1e0ff */
[----:B------:R-:W-:Y:S09]  /*7430*/  UIADD3.X UR5, UPT, UPT, URZ, UR7, URZ, UP0, !UPT ;  /* 0x00000007ff057290 */ /* 0x000ff200087fe4ff */
[----:B------:R1:W-:Y:S01]  /*7440*/  UTMASTG.3D [UR8], [UR4] ;  /* 0x00000008040073b5 */ /* 0x0003e20008010000 */
[----:B------:R0:W-:Y:S01]  /*7450*/  UTMACMDFLUSH ;  /* 0x00000000000079b7 */ /* 0x0001e20000000000 */
[----:B-1----:R-:W-:Y:S04]  /*7460*/  DEPBAR.LE SB0, 0x1 ;  /* 0x000080400000791a */ /* 0x002fe80000000000 */
.L_x_120:
[----:B------:R-:W-:Y:S05]  /*7470*/  BSYNC.RECONVERGENT B0 ;  /* 0x0000000000007941 */ /* 0x000fea0003800200 */
.L_x_119:
[----:B------:R-:W-:Y:S01]  /*7480*/  BAR.SYNC.DEFER_BLOCKING 0x1, 0x80 ;  /* 0x0042000000007b1d */ /* 0x000fe20000010000 */
[----:B------:R-:W-:Y:S04]  /*7490*/  UIADD3 UR4, UPT, UPT, UR46, 0x1, URZ ;  /* 0x000000012e047890 */ /* 0x000fe8000fffe0ff */
[----:B------:R-:W-:Y:S04]  /*74a0*/  UISETP.NE.AND UP0, UPT, UR4, 0x4, UPT ;  /* 0x000000040400788c */ /* 0x000fe8000bf05270 */
[----:B------:R-:W-:Y:S01]  /*74b0*/  USEL UR45, UR4, URZ, UP0 ;  /* 0x000000ff042d7287 */ /* 0x000fe20008000000 */
[----:B------:R1:W-:Y:S01]  /*74c0*/  @P6 SYNCS.ARRIVE.TRANS64.RED.A1T0 RZ, [R0+URZ], RZ ;  /* 0x000000ff00ff69a7 */ /* 0x0003e200081004ff */
[----:B------:R-:W-:Y:S01]  /*74d0*/  BSSY B1, `(.L_x_121) ;  /* 0x0000014000017945 */ /* 0x000fe20003800000 */
[----:B------:R-:W4:Y:S02]  /*74e0*/  @P6 SYNCS.PHASECHK.TRANS64.TRYWAIT P0, [R2+URZ+0x80], R3 ;  /* 0x00008003020065a7 */ /* 0x000f2400080011ff */
[----:B----4-:R-:W-:Y:S01]  /*74f0*/  @P6 SEL R63, RZ, 0x1, !P0 ;  /* 0x00000001ff3f6807 */ /* 0x010fe20004000000 */
[----:B-1----:R-:W-:Y:S06]  /*7500*/  @!P6 BRA `(.L_x_122) ;  /* 0x000000000040e947 */ /* 0x002fec0003800000 */
[----:B------:R-:W-:Y:S01]  /*7510*/  ISETP.NE.AND P1, PT, R64, RZ, PT ;  /* 0x000000ff4000720c */ /* 0x000fe20003f25270 */
[----:B------:R-:W-:Y:S01]  /*7520*/  BSSY B0, `(.L_x_123) ;  /* 0x0000009000007945 */ /* 0x000fe20003800000 */
[----:B------:R-:W-:Y:S11]  /*7530*/  ISETP.NE.AND P0, PT, R63, RZ, PT ;  /* 0x000000ff3f00720c */ /* 0x000ff60003f05270 */
[----:B------:R-:W-:Y:S05]  /*7540*/  @P1 IMAD R3, R61, 0x1000, R62 ;  /* 0x000010003d031824 */ /* 0x000fea00078e023e */
[----:B------:R-:W-:Y:S05]  /*7550*/  @P1 IADD3 R0, PT, PT, R3, UR44, RZ ;  /* 0x0000002c03001c10 */ /* 0x000fea000fffe0ff */
[----:B------:R-:W-:Y:S01]  /*7560*/  @P1 IMAD.IADD R0, R56, 0x1, R0 ;  /* 0x0000000138001824 */ /* 0x000fe200078e0200 */
[----:B------:R-:W-:Y:S06]  /*7570*/  @P0 BRA `(.L_x_124) ;  /* 0x00000000000c0947 */ /* 0x000fec0003800000 */
[----:B------:R-:W-:Y:S04]  /*7580*/  SHF.L.U32 R4, R55, 0x1f, RZ ;  /* 0x0000001f37047819 */ /* 0x000fe800000006ff */
[----:B------:R-:W1:Y:S02]  /*7590*/  SYNCS.PHASECHK.TRANS64.TRYWAIT P0, [R2+URZ+0x80], R4 ;  /* 0x00008004020075a7 */ /* 0x000e6400080011ff */
[----:B-1----:R-:W-:Y:S05]  /*75a0*/  @!P0 BRA `(.L_x_125) ;  /* 0x0000001c00f88947 */ /* 0x002fea0003800000 */
.L_x_124:
[----:B------:R-:W-:Y:S05]  /*75b0*/  BSYNC B0 ;  /* 0x0000000000007941 */ /* 0x000fea0003800000 */
.L_x_123:
[----:B------:R-:W-:Y:S02]  /*75c0*/  ISETP.NE.AND P0, PT, R64, RZ, PT ;  /* 0x000000ff4000720c */ /* 0x000fe40003f05270 */
[----:B------:R-:W-:Y:S11]  /*75d0*/  IADD3 R61, PT, PT, R61, 0x1, RZ ;  /* 0x000000013d3d7810 */ /* 0x000ff60007ffe0ff */
[----:B------:R-:W-:Y:S05]  /*75e0*/  @P0 WARPSYNC.ALL ;  /* 0x0000000000000948 */ /* 0x000fea0003800000 */
[----:B------:R4:W1:Y:S04]  /*75f0*/  @P0 LDSM.16.M88.4 R28, [R3+UR44+0x200] ;  /* 0x0002002c031c083b */ /* 0x0008680008000200 */
[----:B------:R4:W1:Y:S02]  /*7600*/  @P0 LDSM.16.M88.4 R36, [R0+0x200] ;  /* 0x000200000024083b */ /* 0x0008640000000200 */
.L_x_122:
[----:B------:R-:W-:Y:S05]  /*7610*/  BSYNC B1 ;  /* 0x0000000000017941 */ /* 0x000fea0003800000 */
.L_x_121:
[----:B----4-:R-:W-:Y:S05]  /*7620*/  VIADD R0, R25, 0x40 ;  /* 0x0000004019007836 */ /* 0x010fea0000000000 */
[----:B------:R-:W-:Y:S04]  /*7630*/  SHF.R.U32.HI R0, RZ, 0x15, R0 ;  /* 0x00000015ff007819 */ /* 0x000fe80000011600 */
[----:B------:R-:W-:Y:S11]  /*7640*/  LOP3.LUT P0, RZ, R0, 0x3, R46, 0x48, !PT ;  /* 0x0000000300ff7812 */ /* 0x000ff6000780482e */
[----:B------:R-:W-:Y:S02]  /*7650*/  @!UPT UIADD3 URZ, UPT, UPT, URZ, URZ, URZ ;  /* 0x000000fffffff290 */ /* 0x000fe4000fffe0ff */
[----:B------:R-:W-:Y:S05]  /*7660*/  @!P0 BRA `(.L_x_126) ;  /* 0x0000000000408947 */ /* 0x000fea0003800000 */
[----:B------:R-:W4:Y:S01]  /*7670*/  LDCU.64 UR8, c[0x4][0x70] ;  /* 0x01000e00ff0877ac */ /* 0x000f220008000a00 */
[----:B------:R-:W-:Y:S01]  /*7680*/  MOV R3, 0x0 ;  /* 0x0000000000037802 */ /* 0x000fe20000000f00 */
[----:B------:R-:W-:Y:S02]  /*7690*/  HFMA2 R12, -RZ, RZ, 0, 5.9604644775390625e-08 ;  /* 0x00000001ff0c7431 */ /* 0x000fe400000001ff */
[----:B---3--:R-:W-:Y:S02]  /*76a0*/  IMAD.MOV.U32 R8, RZ, RZ, 0x192 ;  /* 0x00000192ff087424 */ /* 0x008fe400078e00ff */
[----:B------:R-:W-:Y:S01]  /*76b0*/  IMAD.MOV.U32 R13, RZ, RZ, RZ ;  /* 0x000000ffff0d7224 */ /* 0x000fe200078e00ff */
[----:B------:R-:W3:Y:S01]  /*76c0*/  LDCU.64 UR6, c[0x4][0x78] ;  /* 0x01000f00ff0677ac */ /* 0x000ee20008000a00 */
[----:B-1----:R-:W1:Y:S01]  /*76d0*/  LDC.64 R2, c[0x4][R3] ;  /* 0x0100000003027b82 */ /* 0x002e620000000a00 */
[----:B------:R-:W5:Y:S01]  /*76e0*/  LDCU.64 UR4, c[0x4][0x10] ;  /* 0x01000200ff0477ac */ /* 0x000f620008000a00 */
[----:B----4-:R-:W-:Y:S01]  /*76f0*/  MOV R5, UR9 ;  /* 0x0000000900057c02 */ /* 0x010fe20008000f00 */
[----:B------:R-:W-:Y:S01]  /*7700*/  IMAD.U32 R4, RZ, RZ, UR8 ;  /* 0x00000008ff047e24 */ /* 0x000fe2000f8e00ff */
[----:B---3--:R-:W-:Y:S01]  /*7710*/  MOV R7, UR7 ;  /* 0x0000000700077c02 */ /* 0x008fe20008000f00 */
[----:B------:R-:W-:Y:S01]  /*7720*/  IMAD.U32 R6, RZ, RZ, UR6 ;  /* 0x00000006ff067e24 */ /* 0x000fe2000f8e00ff */
[----:B-----5:R-:W-:Y:S01]  /*7730*/  MOV R11, UR5 ;  /* 0x00000005000b7c02 */ /* 0x020fe20008000f00 */
[----:B------:R-:W-:Y:S02]  /*7740*/  IMAD.U32 R10, RZ, RZ, UR4 ;  /* 0x00000004ff0a7e24 */ /* 0x000fe4000f8e00ff */
[----:B------:R-:W-:Y:S07]  /*7750*/  LEPC R20, `(.L_x_126) ;  /* 0x000000001014794e */ /* 0x000fee0000000000 */
[----:B-12---:R-:W-:Y:S05]  /*7760*/  CALL.ABS.NOINC R2 ;  /* 0x0000000002007343 */ /* 0x006fea0003c00000 */
.L_x_126:
[----:B------:R-:W-:Y:S01]  /*7770*/  ISETP.NE.AND P6, PT, R58, RZ, PT ;  /* 0x000000ff3a00720c */ /* 0x000fe20003fc5270 */
[----:B------:R-:W-:Y:S05]  /*7780*/  WARPSYNC.ALL ;  /* 0x0000000000007948 */ /* 0x000fea0003800000 */
[----:B------:R-:W-:Y:S01]  /*7790*/  R2UR UR4, R25 ;  /* 0x00000000190472ca */ /* 0x000fe200000e0000 */
[--C-:B-1----:R-:W-:Y:S01]  /*77a0*/  HADD2.F32 R3, -RZ, R28.reuse.H0_H0 ;  /* 0x2000001cff037230 */ /* 0x102fe20000004100 */
[----:B------:R-:W-:Y:S01]  /*77b0*/  ISETP.NE.AND P0, PT, R57, RZ, PT ;  /* 0x000000ff3900720c */ /* 0x000fe20003f05270 */
[--C-:B------:R-:W-:Y:S01]  /*77c0*/  HADD2.F32 R20, -RZ, R29.reuse.H0_H0 ;  /* 0x2000001dff147230 */ /* 0x100fe20000004100 */
[----:B------:R-:W-:Y:S01]  /*77d0*/  BSSY.RECONVERGENT B0, `(.L_x_127) ;  /* 0x0000052000007945 */ /* 0x000fe20003800200 */
[----:B------:R-:W-:Y:S08]  /*77e0*/  HADD2.F32 R21, -RZ, R29.H1_H1 ;  /* 0x3000001dff157230 */ /* 0x000ff00000004100 */
[----:B---3--:R-:W1:Y:S02]  /*77f0*/  LDTM.16dp256bit.x4 R4, tmem[UR4+0x40] ;  /* 0x00004004000479ee */ /* 0x008e640008120000 */
[C---:B-1----:R-:W-:Y:S01]  /*7800*/  FMUL R0, R24.reuse, R4 ;  /* 0x0000000418007220 */ /* 0x042fe20000400000 */
[----:B------:R-:W-:Y:S02]  /*7810*/  HADD2.F32 R4, -RZ, R28.H1_H1 ;  /* 0x3000001cff047230 */ /* 0x000fe40000004100 */
[C---:B------:R-:W-:Y:S01]  /*7820*/  FMUL R2, R24.reuse, R5 ;  /* 0x0000000518027220 */ /* 0x040fe20000400000 */
[C---:B------:R-:W-:Y:S01]  /*7830*/  FMUL R7, R24.reuse, R7 ;  /* 0x0000000718077220 */ /* 0x040fe20000400000 */
[C---:B------:R-:W-:Y:S01]  /*7840*/  FFMA R0, R27.reuse, R3, R0 ;  /* 0x000000031b007223 */ /* 0x040fe20000000000 */
[C---:B------:R-:W-:Y:S01]  /*7850*/  FMUL R3, R24.reuse, R6 ;  /* 0x0000000618037220 */ /* 0x040fe20000400000 */
[C---:B------:R-:W-:Y:S01]  /*7860*/  FFMA R2, R27.reuse, R4, R2 ;  /* 0x000000041b027223 */ /* 0x040fe20000000002 */
[C---:B------:R-:W-:Y:S01]  /*7870*/  FMUL R4, R24.reuse, R8 ;  /* 0x0000000818047220 */ /* 0x040fe20000400000 */
[C---:B------:R-:W-:Y:S01]  /*7880*/  FMUL R8, R24.reuse, R12 ;  /* 0x0000000c18087220 */ /* 0x040fe20000400000 */
[----:B------:R-:W-:Y:S01]  /*7890*/  FMUL R12, R24, R16 ;  /* 0x00000010180c7220 */ /* 0x000fe20000400000 */
[C---:B------:R-:W-:Y:S01]  /*78a0*/  FFMA R3, R27.reuse, R20, R3 ;  /* 0x000000141b037223 */ /* 0x040fe20000000003 */
[----:B------:R-:W-:Y:S01]  /*78b0*/  F2FP.F16.F32.PACK_AB R32, R2, R0 ;  /* 0x000000000220723e */ /* 0x000fe200000000ff */
[--C-:B------:R-:W-:Y:S02]  /*78c0*/  HADD2.F32 R16, -RZ, R30.reuse.H0_H0 ;  /* 0x2000001eff107230 */ /* 0x100fe40000004100 */
[C---:B------:R-:W-:Y:S01]  /*78d0*/  FMUL R5, R24.reuse, R9 ;  /* 0x0000000918057220 */ /* 0x040fe20000400000 */
[----:B------:R-:W-:Y:S02]  /*78e0*/  HADD2.F32 R0, -RZ, R30.H1_H1 ;  /* 0x3000001eff007230 */ /* 0x000fe40000004100 */
[C---:B------:R-:W-:Y:S01]  /*78f0*/  FFMA R7, R27.reuse, R21, R7 ;  /* 0x000000151b077223 */ /* 0x040fe20000000007 */
[--C-:B------:R-:W-:Y:S02]  /*7900*/  HADD2.F32 R2, -RZ, R31.reuse.H0_H0 ;  /* 0x2000001fff027230 */ /* 0x100fe40000004100 */
[C---:B------:R-:W-:Y:S01]  /*7910*/  FMUL R6, R24.reuse, R10 ;  /* 0x0000000a18067220 */ /* 0x040fe20000400000 */
[C---:B------:R-:W-:Y:S01]  /*7920*/  FFMA R4, R27.reuse, R16, R4 ;  /* 0x000000101b047223 */ /* 0x040fe20000000004 */
[----:B------:R-:W-:Y:S01]  /*7930*/  FFMA R5, R27, R0, R5 ;  /* 0x000000001b057223 */ /* 0x000fe20000000005 */
[----:B------:R-:W-:Y:S01]  /*7940*/  F2FP.F16.F32.PACK_AB R33, R7, R3 ;  /* 0x000000030721723e */ /* 0x000fe200000000ff */
[----:B------:R-:W-:Y:S02]  /*7950*/  HADD2.F32 R16, -RZ, R31.H1_H1 ;  /* 0x3000001fff107230 */ /* 0x000fe40000004100 */
        /* <DEDUP_REMOVED lines=9> */
[C---:B------:R-:W-:Y:S01]  /*79f0*/  FFMA R8, R27.reuse, R0, R8 ;  /* 0x000000001b087223 */ /* 0x040fe20000000008 */
[C---:B------:R-:W-:Y:S01]  /*7a00*/  FFMA R9, R27.reuse, R2, R9 ;  /* 0x000000021b097223 */ /* 0x040fe20000000009 */
[----:B------:R-:W-:Y:S02]  /*7a10*/  HADD2.F32 R0, -RZ, R37.H1_H1 ;  /* 0x30000025ff007230 */ /* 0x000fe40000004100 */
[----:B------:R-:W-:Y:S01]  /*7a20*/  FFMA R10, R27, R3, R10 ;  /* 0x000000031b0a7223 */ /* 0x000fe2000000000a */
[----:B------:R-:W-:Y:S01]  /*7a30*/  F2FP.F16.F32.PACK_AB R35, R11, R6 ;  /* 0x000000060b23723e */ /* 0x000fe200000000ff */
[C---:B------:R-:W-:Y:S01]  /*7a40*/  FMUL R15, R24.reuse, R15 ;  /* 0x0000000f180f7220 */ /* 0x040fe20000400000 */
[--C-:B------:R-:W-:Y:S02]  /*7a50*/  HADD2.F32 R2, -RZ, R38.reuse.H0_H0 ;  /* 0x20000026ff027230 */ /* 0x100fe40000004100 */
[C---:B------:R-:W-:Y:S01]  /*7a60*/  FMUL R13, R24.reuse, R17 ;  /* 0x00000011180d7220 */ /* 0x040fe20000400000 */
[----:B------:R-:W-:Y:S01]  /*7a70*/  HADD2.F32 R3, -RZ, R38.H1_H1 ;  /* 0x30000026ff037230 */ /* 0x000fe20000004100 */
[----:B------:R1:W-:Y:S01]  /*7a80*/  STSM.16.M88.4 [R60+0x2200], R32 ;  /* 0x002200203c007844 */ /* 0x0003e20000000200 */
[----:B------:R-:W-:Y:S01]  /*7a90*/  F2FP.F16.F32.PACK_AB R8, R9, R8 ;  /* 0x000000080908723e */ /* 0x000fe200000000ff */
[--C-:B------:R-:W-:Y:S02]  /*7aa0*/  HADD2.F32 R4, -RZ, R39.reuse.H0_H0 ;  /* 0x20000027ff047230 */ /* 0x100fe40000004100 */
[C---:B------:R-:W-:Y:S01]  /*7ab0*/  FMUL R14, R24.reuse, R18 ;  /* 0x00000012180e7220 */ /* 0x040fe20000400000 */
[----:B------:R-:W-:Y:S02]  /*7ac0*/  HADD2.F32 R5, -RZ, R39.H1_H1 ;  /* 0x30000027ff057230 */ /* 0x000fe40000004100 */
[C---:B------:R-:W-:Y:S01]  /*7ad0*/  FFMA R15, R27.reuse, R0, R15 ;  /* 0x000000001b0f7223 */ /* 0x040fe2000000000f */
[----:B------:R-:W-:Y:S01]  /*7ae0*/  MOV R0, UR45 ;  /* 0x0000002d00007c02 */ /* 0x000fe20008000f00 */
        /* <DEDUP_REMOVED lines=18> */
[----:B---3--:R-:W3:Y:S01]  /*7c10*/  FENCE.VIEW.ASYNC.S ;  /* 0x00000000000073c6 */ /* 0x008ee20000000000 */
[----:B------:R-:W-:Y:S01]  /*7c20*/  @P6 PRMT R0, R65, 0x654, R0 ;  /* 0x0000065441006816 */ /* 0x000fe20000000000 */
[----:B---3--:R-:W-:Y:S06]  /*7c30*/  BAR.SYNC.DEFER_BLOCKING 0x1, 0x80 ;  /* 0x0042000000007b1d */ /* 0x008fec0000010000 */
[----:B------:R-:W-:Y:S05]  /*7c40*/  @P0 BRA `(.L_x_128) ;  /* 0x0000000000280947 */ /* 0x000fea0003800000 */
[----:B------:R-:W3:Y:S01]  /*7c50*/  LDCU.64 UR6, c[0x0][0x348] ;  /* 0x00006900ff0677ac */ /* 0x000ee20008000a00 */
[----:B------:R-:W-:Y:S02]  /*7c60*/  UIADD3 UR9, UPT, UPT, UR49, 0x40, URZ ;  /* 0x0000004031097890 */ /* 0x000fe4000fffe0ff */
[----:B------:R-:W-:Y:S01]  /*7c70*/  UIADD3 UR8, UPT, UPT, UR44, 0x2200, URZ ;  /* 0x000022002c087890 */ /* 0x000fe2000fffe0ff */
[----:B------:R-:W-:Y:S01]  /*7c80*/  UMOV UR10, UR50 ;  /* 0x00000032000a7c82 */ /* 0x000fe20008000000 */
[----:B------:R-:W-:Y:S01]  /*7c90*/  UMOV UR11, UR36 ;  /* 0x00000024000b7c82 */ /* 0x000fe20008000000 */
[----:B---3--:R-:W-:Y:S04]  /*7ca0*/  UIADD3 UR4, UP0, UPT, UR6, 0x680, URZ ;  /* 0x0000068006047890 */ /* 0x008fe8000ff1e0ff */
[----:B------:R-:W-:Y:S09]  /*7cb0*/  UIADD3.X UR5, UPT, UPT, URZ, UR7, URZ, UP0, !UPT ;  /* 0x00000007ff057290 */ /* 0x000ff200087fe4ff */
[----:B------:R3:W-:Y:S01]  /*7cc0*/  UTMASTG.3D [UR8], [UR4] ;  /* 0x00000008040073b5 */ /* 0x0007e20008010000 */
[----:B------:R0:W-:Y:S01]  /*7cd0*/  UTMACMDFLUSH ;  /* 0x00000000000079b7 */ /* 0x0001e20000000000 */
[----:B---3--:R-:W-:Y:S04]  /*7ce0*/  DEPBAR.LE SB0, 0x1 ;  /* 0x000080400000791a */ /* 0x008fe80000000000 */
.L_x_128:
[----:B------:R-:W-:Y:S05]  /*7cf0*/  BSYNC.RECONVERGENT B0 ;  /* 0x0000000000007941 */ /* 0x000fea0003800200 */
.L_x_127:
        /* <DEDUP_REMOVED lines=8> */
[----:B---3--:R-:W-:Y:S06]  /*7d80*/  @!P6 BRA `(.L_x_130) ;  /* 0x000000000040e947 */ /* 0x008fec0003800000 */
        /* <DEDUP_REMOVED lines=8> */
[----:B------:R-:W3:Y:S02]  /*7e10*/  SYNCS.PHASECHK.TRANS64.TRYWAIT P0, [R3+URZ+0x80], R0 ;  /* 0x00008000030075a7 */ /* 0x000ee400080011ff */
[----:B---3--:R-:W-:Y:S05]  /*7e20*/  @!P0 BRA `(.L_x_133) ;  /* 0x0000001400ec8947 */ /* 0x008fea0003800000 */
.L_x_132:
[----:B------:R-:W-:Y:S05]  /*7e30*/  BSYNC B0 ;  /* 0x0000000000007941 */ /* 0x000fea0003800000 */
.L_x_131:
[----:B------:R-:W-:Y:S11]  /*7e40*/  ISETP.NE.AND P0, PT, R64, RZ, PT ;  /* 0x000000ff4000720c */ /* 0x000ff60003f05270 */
[----:B------:R-:W-:Y:S02]  /*7e50*/  @!UPT UIADD3 URZ, UPT, UPT, URZ, URZ, URZ ;  /* 0x000000fffffff290 */ /* 0x000fe4000fffe0ff */
[----:B------:R-:W-:Y:S05]  /*7e60*/  @P0 WARPSYNC.ALL ;  /* 0x0000000000000948 */ /* 0x000fea0003800000 */
[----:B------:R4:W1:Y:S04]  /*7e70*/  @P0 LDSM.16.M88.4 R28, [R61+UR44+0x200] ;  /* 0x0002002c3d1c083b */ /* 0x0008680008000200 */
[----:B------:R4:W1:Y:S02]  /*7e80*/  @P0 LDSM.16.M88.4 R36, [R2+0x200] ;  /* 0x000200000224083b */ /* 0x0008640000000200 */
.L_x_130:
[----:B------:R-:W-:Y:S05]  /*7e90*/  BSYNC B1 ;  /* 0x0000000000017941 */ /* 0x000fea0003800000 */
.L_x_129:
[----:B---3--:R-:W-:Y:S05]  /*7ea0*/  VIADD R0, R25, 0x60 ;  /* 0x0000006019007836 */ /* 0x008fea0000000000 */
[----:B------:R-:W-:Y:S04]  /*7eb0*/  SHF.R.U32.HI R0, RZ, 0x15, R0 ;  /* 0x00000015ff007819 */ /* 0x000fe80000011600 */
[----:B------:R-:W-:Y:S11]  /*7ec0*/  LOP3.LUT P0, RZ, R0, 0x3, R46, 0x48, !PT ;  /* 0x0000000300ff7812 */ /* 0x000ff6000780482e */
[----:B------:R-:W-:Y:S02]  /*7ed0*/  @!UPT UIADD3 URZ, UPT, UPT, URZ, URZ, URZ ;  /* 0x000000fffffff290 */ /* 0x000fe4000fffe0ff */
[----:B------:R-:W-:Y:S05]  /*7ee0*/  @!P0 BRA `(.L_x_134) ;  /* 0x0000000000408947 */ /* 0x000fea0003800000 */
[----:B------:R-:W3:Y:S01]  /*7ef0*/  LDCU.64 UR8, c[0x4][0x70] ;  /* 0x01000e00ff0877ac */ /* 0x000ee20008000a00 */
[----:B------:R-:W-:Y:S01]  /*7f00*/  MOV R3, 0x0 ;  /* 0x0000000000037802 */ /* 0x000fe20000000f00 */
[----:B------:R-:W-:Y:S02]  /*7f10*/  HFMA2 R12, -RZ, RZ, 0, 5.9604644775390625e-08 ;  /* 0x00000001ff0c7431 */ /* 0x000fe400000001ff */
[----:B-1----:R-:W-:Y:S02]  /*7f20*/  IMAD.MOV.U32 R8, RZ, RZ, 0x192 ;  /* 0x00000192ff087424 */ /* 0x002fe400078e00ff */
[----:B------:R-:W-:Y:S01]  /*7f30*/  IMAD.MOV.U32 R13, RZ, RZ, RZ ;  /* 0x000000ffff0d7224 */ /* 0x000fe200078e00ff */
[----:B------:R-:W1:Y:S01]  /*7f40*/  LDCU.64 UR6, c[0x4][0x78] ;  /* 0x01000f00ff0677ac */ /* 0x000e620008000a00 */
[----:B----4-:R-:W4:Y:S01]  /*7f50*/  LDC.64 R2, c[0x4][R3] ;  /* 0x0100000003027b82 */ /* 0x010f220000000a00 */
        /* <DEDUP_REMOVED lines=9> */
.L_x_134:
[----:B------:R-:W-:Y:S01]  /*7ff0*/  ISETP.NE.AND P0, PT, R57, RZ, PT ;  /* 0x000000ff3900720c */ /* 0x000fe20003f05270 */
[----:B------:R-:W-:Y:S05]  /*8000*/  WARPSYNC.ALL ;  /* 0x0000000000007948 */ /* 0x000fea0003800000 */
[----:B------:R-:W-:Y:S01]  /*8010*/  R2UR UR4, R25 ;  /* 0x00000000190472ca */ /* 0x000fe200000e0000 */
[----:B------:R-:W3:Y:S01]  /*8020*/  S2UR UR5, SR_CgaCtaId ;  /* 0x00000000000579c3 */ /* 0x000ee20000008800 */
[--C-:B-1----:R-:W-:Y:S01]  /*8030*/  HADD2.F32 R0, -RZ, R28.reuse.H0_H0 ;  /* 0x2000001cff007230 */ /* 0x102fe20000004100 */
[----:B------:R-:W-:Y:S01]  /*8040*/  BSSY.RECONVERGENT B0, `(.L_x_135) ;  /* 0x0000052000007945 */ /* 0x000fe20003800200 */
[----:B----4-:R-:W-:Y:S02]  /*8050*/  HADD2.F32 R2, -RZ, R28.H1_H1 ;  /* 0x3000001cff027230 */ /* 0x010fe40000004100 */
[--C-:B------:R-:W-:Y:S02]  /*8060*/  HADD2.F32 R3, -RZ, R29.reuse.H0_H0 ;  /* 0x2000001dff037230 */ /* 0x100fe40000004100 */
[----:B------:R-:W-:Y:S02]  /*8070*/  HADD2.F32 R20, -RZ, R29.H1_H1 ;  /* 0x3000001dff147230 */ /* 0x000fe40000004100 */
[--C-:B------:R-:W-:Y:S02]  /*8080*/  HADD2.F32 R21, -RZ, R30.reuse.H0_H0 ;  /* 0x2000001eff157230 */ /* 0x100fe40000004100 */
[----:B------:R-:W-:Y:S01]  /*8090*/  HADD2.F32 R25, -RZ, R30.H1_H1 ;  /* 0x3000001eff197230 */ /* 0x000fe20000004100 */
[----:B------:R-:W1:Y:S01]  /*80a0*/  LDTM.16dp256bit.x4 R4, tmem[UR4+0x60] ;  /* 0x00006004000479ee */ /* 0x000e620008120000 */
[----:B------:R-:W-:Y:S01]  /*80b0*/  R2UR UR4, R26 ;  /* 0x000000001a0472ca */ /* 0x000fe200000e0000 */
[----:B------:R-:W-:Y:S01]  /*80c0*/  NOP ;  /* 0x0000000000007918 */ /* 0x000fe20000000000 */
[--C-:B------:R-:W-:Y:S02]  /*80d0*/  HADD2.F32 R26, -RZ, R31.reuse.H0_H0 ;  /* 0x2000001fff1a7230 */ /* 0x100fe40000004100 */
[----:B------:R-:W-:Y:S02]  /*80e0*/  HADD2.F32 R28, -RZ, R31.H1_H1 ;  /* 0x3000001fff1c7230 */ /* 0x000fe40000004100 */
[--C-:B------:R-:W-:Y:S02]  /*80f0*/  HADD2.F32 R29, -RZ, R36.reuse.H0_H0 ;  /* 0x20000024ff1d7230 */ /* 0x100fe40000004100 */
[----:B------:R-:W-:Y:S02]  /*8100*/  HADD2.F32 R30, -RZ, R36.H1_H1 ;  /* 0x30000024ff1e7230 */ /* 0x000fe40000004100 */
[--C-:B------:R-:W-:Y:S02]  /*8110*/  HADD2.F32 R31, -RZ, R37.reuse.H0_H0 ;  /* 0x20000025ff1f7230 */ /* 0x100fe40000004100 */
[----:B------:R-:W-:Y:S01]  /*8120*/  HADD2.F32 R32, -RZ, R37.H1_H1 ;  /* 0x30000025ff207230 */ /* 0x000fe20000004100 */
[----:B------:R-:W-:Y:S01]  /*8130*/  UIADD3 UR4, UPT, UPT, UR4, 0x110, URZ ;  /* 0x0000011004047890 */ /* 0x000fe2000fffe0ff */
[--C-:B------:R-:W-:Y:S02]  /*8140*/  HADD2.F32 R33, -RZ, R38.reuse.H0_H0 ;  /* 0x20000026ff217230 */ /* 0x100fe40000004100 */
[----:B------:R-:W-:Y:S02]  /*8150*/  HADD2.F32 R34, -RZ, R38.H1_H1 ;  /* 0x30000026ff227230 */ /* 0x000fe40000004100 */
[--C-:B------:R-:W-:Y:S02]  /*8160*/  HADD2.F32 R35, -RZ, R39.reuse.H0_H0 ;  /* 0x20000027ff237230 */ /* 0x100fe40000004100 */
[----:B------:R-:W-:Y:S02]  /*8170*/  HADD2.F32 R36, -RZ, R39.H1_H1 ;  /* 0x30000027ff247230 */ /* 0x000fe40000004100 */
[C---:B-1----:R-:W-:Y:S01]  /*8180*/  FMUL R4, R24.reuse, R4 ;  /* 0x0000000418047220 */ /* 0x042fe20000400000 */
[----:B---3--:R-:W-:Y:S01]  /*8190*/  UPRMT UR4, UR5, 0x654, UR4 ;  /* 0x0000065405047896 */ /* 0x008fe20008000004 */
[C---:B------:R-:W-:Y:S01]  /*81a0*/  FMUL R5, R24.reuse, R5 ;  /* 0x0000000518057220 */ /* 0x040fe20000400000 */
[C---:B------:R-:W-:Y:S01]  /*81b0*/  FMUL R6, R24.reuse, R6 ;  /* 0x0000000618067220 */ /* 0x040fe20000400000 */
[C---:B------:R-:W-:Y:S01]  /*81c0*/  FFMA R4, R27.reuse, R0, R4 ;  /* 0x000000001b047223 */ /* 0x040fe20000000004 */
[C---:B------:R-:W-:Y:S01]  /*81d0*/  FMUL R7, R24.reuse, R7 ;  /* 0x0000000718077220 */ /* 0x040fe20000400000 */
[C---:B------:R-:W-:Y:S01]  /*81e0*/  FFMA R5, R27.reuse, R2, R5 ;  /* 0x000000021b057223 */ /* 0x040fe20000000005 */
[C---:B------:R-:W-:Y:S01]  /*81f0*/  FFMA R6, R27.reuse, R3, R6 ;  /* 0x000000031b067223 */ /* 0x040fe20000000006 */
[C---:B------:R-:W-:Y:S01]  /*8200*/  FMUL R8, R24.reuse, R8 ;  /* 0x0000000818087220 */ /* 0x040fe20000400000 */
[----:B------:R-:W-:Y:S01]  /*8210*/  FFMA R7, R27, R20, R7 ;  /* 0x000000141b077223 */ /* 0x000fe20000000007 */
[----:B------:R-:W-:Y:S01]  /*8220*/  SYNCS.ARRIVE.TRANS64.RED.A1T0 RZ, [UR4], RZ ;  /* 0x000000ffffff79a7 */ /* 0x000fe20008100404 */
[----:B------:R-:W-:Y:S01]  /*8230*/  F2FP.F16.F32.PACK_AB R4, R5, R4 ;  /* 0x000000040504723e */ /* 0x000fe200000000ff */
[----:B------:R-:W-:Y:S01]  /*8240*/  FFMA R8, R27, R21, R8 ;  /* 0x000000151b087223 */ /* 0x000fe20000000008 */
[C---:B------:R-:W-:Y:S01]  /*8250*/  FMUL R9, R24.reuse, R9 ;  /* 0x0000000918097220 */ /* 0x040fe20000400000 */
[----:B------:R-:W-:Y:S01]  /*8260*/  F2FP.F16.F32.PACK_AB R5, R7, R6 ;  /* 0x000000060705723e */ /* 0x000fe200000000ff */
[C---:B------:R-:W-:Y:S01]  /*8270*/  FMUL R0, R24.reuse, R10 ;  /* 0x0000000a18007220 */ /* 0x040fe20000400000 */
[C---:B------:R-:W-:Y:S01]  /*8280*/  FMUL R2, R24.reuse, R11 ;  /* 0x0000000b18027220 */ /* 0x040fe20000400000 */
[C---:B------:R-:W-:Y:S01]  /*8290*/  FMUL R3, R24.reuse, R12 ;  /* 0x0000000c18037220 */ /* 0x040fe20000400000 */
[C---:B------:R-:W-:Y:S01]  /*82a0*/  FFMA R9, R27.reuse, R25, R9 ;  /* 0x000000191b097223 */ /* 0x040fe20000000009 */
[C---:B------:R-:W-:Y:S01]  /*82b0*/  FMUL R10, R24.reuse, R13 ;  /* 0x0000000d180a7220 */ /* 0x040fe20000400000 */
[C---:B------:R-:W-:Y:S01]  /*82c0*/  FFMA R0, R27.reuse, R26, R0 ;  /* 0x0000001a1b007223 */ /* 0x040fe20000000000 */
[C---:B------:R-:W-:Y:S01]  /*82d0*/  FMUL R11, R24.reuse, R14 ;  /* 0x0000000e180b7220 */ /* 0x040fe20000400000 */
[C---:B------:R-:W-:Y:S01]  /*82e0*/  FFMA R2, R27.reuse, R28, R2 ;  /* 0x0000001c1b027223 */ /* 0x040fe20000000002 */
[C---:B------:R-:W-:Y:S01]  /*82f0*/  FMUL R15, R24.reuse, R15 ;  /* 0x0000000f180f7220 */ /* 0x040fe20000400000 */
[C---:B------:R-:W-:Y:S01]  /*8300*/  FMUL R12, R24.reuse, R16 ;  /* 0x00000010180c7220 */ /* 0x040fe20000400000 */
[C---:B------:R-:W-:Y:S01]  /*8310*/  FFMA R3, R27.reuse, R29, R3 ;  /* 0x0000001d1b037223 */ /* 0x040fe20000000003 */
[C---:B------:R-:W-:Y:S01]  /*8320*/  FMUL R13, R24.reuse, R17 ;  /* 0x00000011180d7220 */ /* 0x040fe20000400000 */
[C---:B------:R-:W-:Y:S01]  /*8330*/  FFMA R10, R27.reuse, R30, R10 ;  /* 0x0000001e1b0a7223 */ /* 0x040fe2000000000a */
[C---:B------:R-:W-:Y:S01]  /*8340*/  FMUL R14, R24.reuse, R18 ;  /* 0x00000012180e7220 */ /* 0x040fe20000400000 */
[C---:B------:R-:W-:Y:S01]  /*8350*/  FFMA R11, R27.reuse, R31, R11 ;  /* 0x0000001f1b0b7223 */ /* 0x040fe2000000000b */
        /* <DEDUP_REMOVED lines=32> */
.L_x_136:
[----:B------:R-:W-:Y:S05]  /*8560*/  BSYNC.RECONVERGENT B0 ;  /* 0x0000000000007941 */ /* 0x000fea0003800200 */
.L_x_135:
[----:B------:R-:W-:Y:S01]  /*8570*/  BAR.SYNC.DEFER_BLOCKING 0x1, 0x80 ;  /* 0x0042000000007b1d */ /* 0x000fe20000010000 */
[----:B------:R-:W-:Y:S01]  /*8580*/  UISETP.NE.AND UP0, UPT, UR47, -0x4, UPT ;  /* 0xfffffffc2f00788c */ /* 0x000fe2000bf05270 */
[----:B------:R-:W-:Y:S08]  /*8590*/  IADD3 R22, PT, PT, R22, 0x1, RZ ;  /* 0x0000000116167810 */ /* 0x000ff00007ffe0ff */
[----:B------:R-:W-:Y:S05]  /*85a0*/  BRA.U !UP0, `(.L_x_137) ;  /* 0x0000000108247547 */ /* 0x000fea000b800000 */
[----:B------:R-:W-:Y:S01]  /*85b0*/  ISETP.NE.AND P0, PT, R58, RZ, PT ;  /* 0x000000ff3a00720c */ /* 0x000fe20003f05270 */
[----:B------:R-:W-:Y:S01]  /*85c0*/  IMAD.U32 R0, RZ, RZ, UR46 ;  /* 0x0000002eff007e24 */ /* 0x000fe2000f8e00ff */
[----:B------:R-:W-:Y:S04]  /*85d0*/  UIADD3 UR4, UPT, UPT, UR46, 0x1, URZ ;  /* 0x000000012e047890 */ /* 0x000fe8000fffe0ff */
[----:B------:R-:W-:Y:S04]  /*85e0*/  UISETP.NE.AND UP0, UPT, UR4, 0x4, UPT ;  /* 0x000000040400788c */ /* 0x000fe8000bf05270 */
[----:B------:R-:W-:Y:S03]  /*85f0*/  USEL UR46, UR4, URZ, UP0 ;  /* 0x000000ff042e7287 */ /* 0x000fe60008000000 */
[----:B------:R-:W-:Y:S05]  /*8600*/  @P0 LEA R0, R0, UR44, 0x3 ;  /* 0x0000002c00000c11 */ /* 0x000fea000f8e18ff */
[----:B------:R-:W-:Y:S05]  /*8610*/  @P0 VIADD R0, R0, 0xa0 ;  /* 0x000000a000000836 */ /* 0x000fea0000000000 */
[----:B------:R-:W-:Y:S04]  /*8620*/  @P0 PRMT R0, R65, 0x654, R0 ;  /* 0x0000065441000816 */ /* 0x000fe80000000000 */
[----:B------:R3:W-:Y:S03]  /*8630*/  @P0 SYNCS.ARRIVE.TRANS64.RED.A1T0 RZ, [R0+URZ], RZ ;  /* 0x000000ff00ff09a7 */ /* 0x0007e600081004ff */
.L_x_137:
[----:B------:R-:W-:Y:S01]  /*8640*/  R2UR UR5, R47 ;  /* 0x000000002f0572ca */ /* 0x000fe200000e0000 */
[----:B------:R-:W-:Y:S01]  /*8650*/  UISETP.NE.AND UP0, UPT, UR61, URZ, UPT ;  /* 0x000000ff3d00728c */ /* 0x000fe2000bf05270 */
[----:B------:R-:W-:Y:S01]  /*8660*/  R2UR UR4, R48 ;  /* 0x00000000300472ca */ /* 0x000fe200000e0000 */
[----:B------:R-:W-:Y:S01]  /*8670*/  UIADD3 UR47, UPT, UPT, UR47, 0x4, URZ ;  /* 0x000000042f2f7890 */ /* 0x000fe2000fffe0ff */
[----:B------:R-:W-:Y:S01]  /*8680*/  ISETP.NE.AND P0, PT, R52, 0x2, PT ;  /* 0x000000023400780c */ /* 0x000fe20003f05270 */
[----:B------:R-:W-:Y:S01]  /*8690*/  UMOV UR36, UR60 ;  /* 0x0000003c00247c82 */ /* 0x000fe20008000000 */
[----:B------:R-:W-:Y:S02]  /*86a0*/  ISETP.NE.AND P1, PT, R22, 0x4, PT ;  /* 0x000000041600780c */ /* 0x000fe40003f25270 */
[----:B------:R-:W-:Y:S02]  /*86b0*/  SEL R2, RZ, 0x1, P0 ;  /* 0x00000001ff027807 */ /* 0x000fe40000000000 */
[----:B---3--:R-:W-:Y:S02]  /*86c0*/  SEL R0, RZ, 0x1, P1 ;  /* 0x00000001ff007807 */ /* 0x008fe40000800000 */
[----:B------:R-:W-:Y:S01]  /*86d0*/  LOP3.LUT R53, R53, R2, RZ, 0x3c, !PT ;  /* 0x0000000235357212 */ /* 0x000fe200078e3cff */
[----:B------:R-:W-:Y:S01]  /*86e0*/  UIADD3 UR31, UPT, UPT, UR37, UR5, URZ ;  /* 0x00000005251f7290 */ /* 0x000fe2000fffe0ff */
[----:B------:R-:W-:Y:S01]  /*86f0*/  LOP3.LUT R54, R54, R0, RZ, 0x3c, !PT ;  /* 0x0000000036367212 */ /* 0x000fe200078e3cff */
[----:B------:R-:W-:Y:S01]  /*8700*/  UIADD3 UR30, UPT, UPT, UR38, UR4, URZ ;  /* 0x00000004261e7290 */ /* 0x000fe2000fffe0ff */
[----:B------:R-:W-:Y:S02]  /*8710*/  SEL R52, R52, RZ, P0 ;  /* 0x000000ff34347207 */ /* 0x000fe40000000000 */
[----:B------:R-:W-:Y:S01]  /*8720*/  SEL R22, R22, RZ, P1 ;  /* 0x000000ff16167207 */ /* 0x000fe20000800000 */
[----:B------:R-:W-:Y:S08]  /*8730*/  BRA.U UP0, `(.L_x_138) ;  /* 0xffffffcd00b07547 */ /* 0x000ff0000b83ffff */
[----:B------:R-:W-:-:S13]  /*8740*/  R2UR UR4, R49 ;  /* 0x00000000310472ca */ /* 0x000fda00000e0000 */
[----:B------:R-:W-:-:S09]  /*8750*/  UISETP.NE.AND UP0, UPT, UR4, URZ, UPT ;  /* 0x000000ff0400728c */ /* 0x000fd2000bf05270 */
[----:B------:R-:W-:Y:S05]  /*8760*/  BRA.U !UP0, `(.L_x_139) ;  /* 0x0000000108487547 */ /* 0x000fea000b800000 */
[----:B------:R-:W3:Y:S02]  /*8770*/  LDCU.64 UR4, c[0x0][0x890] ;  /* 0x00011200ff0477ac */ /* 0x000ee40008000a00 */
[----:B---3--:R-:W-:-:S04]  /*8780*/  UISETP.NE.U32.AND UP0, UPT, UR4, URZ, UPT ;  /* 0x000000ff0400728c */ /* 0x008fc8000bf05070 */
[----:B------:R-:W-:-:S09]  /*8790*/  UISETP.NE.AND.EX UP0, UPT, UR5, URZ, UPT, UP0 ;  /* 0x000000ff0500728c */ /* 0x000fd2000bf05300 */
[----:B------:R-:W-:Y:S05]  /*87a0*/  BRA.U UP0, `(.L_x_140) ;  /* 0x00000001000c7547 */ /* 0x000fea000b800000 */
[----:B------:R-:W-:-:S13]  /*87b0*/  FSETP.NEU.AND P0, PT, R27, RZ, PT ;  /* 0x000000ff1b00720b */ /* 0x000fda0003f0d000 */
[----:B------:R-:W-:Y:S05]  /*87c0*/  @!P0 EXIT ;  /* 0x000000000000894d */ /* 0x000fea0003800000 */
[----:B------:R-:W-:Y:S05]  /*87d0*/  BRA `(.L_x_139) ;  /* 0x00000000002c7947 */ /* 0x000fea0003800000 */
.L_x_140:
[----:B------:R-:W-:Y:S01]  /*87e0*/  ISETP.NE.AND P0, PT, R51, RZ, PT ;  /* 0x000000ff3300720c */ /* 0x000fe20003f05270 */
[----:B------:R-:W-:-:S12]  /*87f0*/  BSSY.RECONVERGENT B0, `(.L_x_139) ;  /* 0x0000009000007945 */ /* 0x000fd80003800200 */
[----:B------:R-:W-:Y:S05]  /*8800*/  @P0 BRA `(.L_x_141) ;  /* 0x0000000000140947 */ /* 0x000fea0003800000 */
[----:B------:R-:W3:Y:S02]  /*8810*/  LDCU.64 UR4, c[0x0][0x888] ;  /* 0x00011100ff0477ac */ /* 0x000ee40008000a00 */
[----:B---3--:R-:W-:-:S04]  /*8820*/  ISETP.NE.U32.AND P0, PT, RZ, UR4, PT ;  /* 0x00000004ff007c0c */ /* 0x008fc8000bf05070 */
[----:B------:R-:W-:-:S13]  /*8830*/  ISETP.NE.AND.EX P0, PT, RZ, UR5, PT, P0 ;  /* 0x00000005ff007c0c */ /* 0x000fda000bf05300 */
[----:B------:R-:W-:Y:S05]  /*8840*/  @!P0 EXIT ;  /* 0x000000000000894d */ /* 0x000fea0003800000 */
[----:B------:R-:W-:Y:S05]  /*8850*/  BRA `(.L_x_142) ;  /* 0x0000000000087947 */ /* 0x000fea0003800000 */
.L_x_141:
[----:B------:R-:W-:-:S13]  /*8860*/  FSETP.NEU.AND P0, PT, R27, RZ, PT ;  /* 0x000000ff1b00720b */ /* 0x000fda0003f0d000 */
[----:B------:R-:W-:Y:S05]  /*8870*/  @!P0 EXIT ;  /* 0x000000000000894d */ /* 0x000fea0003800000 */
.L_x_142:
[----:B------:R-:W-:Y:S05]  /*8880*/  BSYNC.RECONVERGENT B0 ;  /* 0x0000000000007941 */ /* 0x000fea0003800200 */
.L_x_139:
[----:B------:R-:W3:Y:S01]  /*8890*/  S2UR UR5, SR_CgaCtaId ;  /* 0x00000000000579c3 */ /* 0x000ee20000008800 */
[----:B------:R-:W-:Y:S01]  /*88a0*/  ULEA UR4, UR46, UR44, 0x3 ;  /* 0x0000002c2e047291 */ /* 0x000fe2000f8e18ff */
[----:B------:R-:W-:-:S04]  /*88b0*/  DEPBAR.LE SB0, 0x0 ;  /* 0x000080000000791a */ /* 0x000fc80000000000 */
[----:B------:R-:W-:-:S04]  /*88c0*/  UIADD3 UR4, UPT, UPT, UR4, 0xa0, URZ ;  /* 0x000000a004047890 */ /* 0x000fc8000fffe0ff */
[----:B---3--:R-:W-:-:S09]  /*88d0*/  UPRMT UR4, UR5, 0x654, UR4 ;  /* 0x0000065405047896 */ /* 0x008fd20008000004 */
[----:B------:R-:W-:Y:S01]  /*88e0*/  SYNCS.ARRIVE.TRANS64.RED.A1T0 RZ, [UR4], RZ ;  /* 0x000000ffffff79a7 */ /* 0x000fe20008100404 */
[----:B------:R-:W-:Y:S05]  /*88f0*/  EXIT ;  /* 0x000000000000794d */ /* 0x000fea0003800000 */
.L_x_25:
[----:B-1----:R1:W3:Y:S02]  /*8900*/  SYNCS.PHASECHK.TRANS64.TRYWAIT P0, [R0+URZ+0x140], R2 ;  /* 0x00014002000075a7 */ /* 0x0022e400080011ff */
[----:B---3--:R-:W-:Y:S05]  /*8910*/  @!P0 NANOSLEEP.SYNCS 0x989680 ;  /* 0x009896800000895d */ /* 0x008fea0003900000 */
[----:B------:R-:W3:Y:S02]  /*8920*/  @!P0 SYNCS.PHASECHK.TRANS64 P0, [R0+URZ+0x140], R2 ;  /* 0x00014002000085a7 */ /* 0x000ee400080010ff */
[----:B---3--:R-:W-:Y:S05]  /*8930*/  @!P0 BRA `(.L_x_25) ;  /* 0xfffffffc00f08947 */ /* 0x008fea000383ffff */
[----:B------:R-:W-:Y:S05]  /*8940*/  BRA `(.L_x_143) ;  /* 0xffffff9000087947 */ /* 0x000fea000383ffff */
.L_x_28:
[----:B-1----:R-:W-:-:S07]  /*8950*/  MOV R0, UR33 ;  /* 0x0000002100007c02 */ /* 0x002fce0008000f00 */
.L_x_144:
[----:B-1----:R1:W3:Y:S02]  /*8960*/  SYNCS.PHASECHK.TRANS64.TRYWAIT P0, [R0+URZ+0x40], R3 ;  /* 0x00004003000075a7 */ /* 0x0022e400080011ff */
[----:B---3--:R-:W-:Y:S05]  /*8970*/  @!P0 NANOSLEEP.SYNCS 0x989680 ;  /* 0x009896800000895d */ /* 0x008fea0003900000 */
[----:B------:R-:W3:Y:S02]  /*8980*/  @!P0 SYNCS.PHASECHK.TRANS64 P0, [R0+URZ+0x40], R3 ;  /* 0x00004003000085a7 */ /* 0x000ee400080010ff */
[----:B---3--:R-:W-:Y:S05]  /*8990*/  @!P0 BRA `(.L_x_144) ;  /* 0xfffffffc00f08947 */ /* 0x008fea000383ffff */
[----:B------:R-:W-:Y:S05]  /*89a0*/  BRA `(.L_x_27) ;  /* 0xffffff9000487947 */ /* 0x000fea000383ffff */
.L_x_35:
[----:B-1----:R-:W-:-:S07]  /*89b0*/  MOV R0, UR9 ;  /* 0x0000000900007c02 */ /* 0x002fce0008000f00 */
.L_x_145:
[----:B-1----:R1:W3:Y:S02]  /*89c0*/  SYNCS.PHASECHK.TRANS64.TRYWAIT P0, [R0+URZ+0x40], R3 ;  /* 0x00004003000075a7 */ /* 0x0022e400080011ff */
[----:B---3--:R-:W-:Y:S05]  /*89d0*/  @!P0 NANOSLEEP.SYNCS 0x989680 ;  /* 0x009896800000895d */ /* 0x008fea0003900000 */
[----:B------:R-:W3:Y:S02]  /*89e0*/  @!P0 SYNCS.PHASECHK.TRANS64 P0, [R0+URZ+0x40], R3 ;  /* 0x00004003000085a7 */ /* 0x000ee400080010ff */
[----:B---3--:R-:W-:Y:S05]  /*89f0*/  @!P0 BRA `(.L_x_145) ;  /* 0xfffffffc00f08947 */ /* 0x008fea000383ffff */
[----:B------:R-:W-:Y:S05]  /*8a00*/  BRA `(.L_x_34) ;  /* 0xffffff9400007947 */ /* 0x000fea000383ffff */
.L_x_40:
[----:B-1----:R1:W3:Y:S02]  /*8a10*/  SYNCS.PHASECHK.TRANS64.TRYWAIT P0, [R3+URZ+0xd0], R0 ;  /* 0x0000d000030075a7 */ /* 0x0022e400080011ff */
[----:B---3--:R-:W-:Y:S05]  /*8a20*/  @!P0 NANOSLEEP.SYNCS 0x989680 ;  /* 0x009896800000895d */ /* 0x008fea0003900000 */
[----:B------:R-:W3:Y:S02]  /*8a30*/  @!P0 SYNCS.PHASECHK.TRANS64 P0, [R3+URZ+0xd0], R0 ;  /* 0x0000d000030085a7 */ /* 0x000ee400080010ff */
[----:B---3--:R-:W-:Y:S05]  /*8a40*/  @!P0 BRA `(.L_x_40) ;  /* 0xfffffffc00f08947 */ /* 0x008fea000383ffff */
[----:B------:R-:W-:Y:S05]  /*8a50*/  BRA `(.L_x_146) ;  /* 0xffffff9400a07947 */ /* 0x000fea000383ffff */
.L_x_44:
[----:B------:R-:W-:-:S07]  /*8a60*/  MOV R0, UR4 ;  /* 0x0000000400007c02 */ /* 0x000fce0008000f00 */
.L_x_147:
[----:B-1----:R1:W3:Y:S02]  /*8a70*/  SYNCS.PHASECHK.TRANS64.TRYWAIT P0, [R0+URZ], R2 ;  /* 0x00000002000075a7 */ /* 0x0022e400080011ff */
[----:B---3--:R-:W-:Y:S05]  /*8a80*/  @!P0 NANOSLEEP.SYNCS 0x989680 ;  /* 0x009896800000895d */ /* 0x008fea0003900000 */
[----:B------:R-:W3:Y:S02]  /*8a90*/  @!P0 SYNCS.PHASECHK.TRANS64 P0, [R0+URZ], R2 ;  /* 0x00000002000085a7 */ /* 0x000ee400080010ff */
[----:B---3--:R-:W-:Y:S05]  /*8aa0*/  @!P0 BRA `(.L_x_147) ;  /* 0xfffffffc00f08947 */ /* 0x008fea000383ffff */
[----:B------:R-:W-:Y:S05]  /*8ab0*/  BRA `(.L_x_148) ;  /* 0xffffff9c004c7947 */ /* 0x000fea000383ffff */
.L_x_45:
[----:B------:R-:W-:-:S07]  /*8ac0*/  MOV R0, UR5 ;  /* 0x0000000500007c02 */ /* 0x000fce0008000f00 */
.L_x_149:
[----:B-1----:R1:W3:Y:S02]  /*8ad0*/  SYNCS.PHASECHK.TRANS64.TRYWAIT P0, [R0+URZ], R3 ;  /* 0x00000003000075a7 */ /* 0x0022e400080011ff */
[----:B---3--:R-:W-:Y:S05]  /*8ae0*/  @!P0 NANOSLEEP.SYNCS 0x989680 ;  /* 0x009896800000895d */ /* 0x008fea0003900000 */
[----:B------:R-:W3:Y:S02]  /*8af0*/  @!P0 SYNCS.PHASECHK.TRANS64 P0, [R0+URZ], R3 ;  /* 0x00000003000085a7 */ /* 0x000ee400080010ff */
[----:B---3--:R-:W-:Y:S05]  /*8b00*/  @!P0 BRA `(.L_x_149) ;  /* 0xfffffffc00f08947 */ /* 0x008fea000383ffff */
[----:B------:R-:W-:Y:S05]  /*8b10*/  BRA `(.L_x_150) ;  /* 0xffffff9c00587947 */ /* 0x000fea000383ffff */
.L_x_46:
[----:B------:R-:W-:-:S07]  /*8b20*/  MOV R0, UR5 ;  /* 0x0000000500007c02 */ /* 0x000fce0008000f00 */
.L_x_151:
[----:B-1----:R1:W3:Y:S02]  /*8b30*/  SYNCS.PHASECHK.TRANS64.TRYWAIT P0, [R0+URZ], R3 ;  /* 0x00000003000075a7 */ /* 0x0022e400080011ff */
[----:B---3--:R-:W-:Y:S05]  /*8b40*/  @!P0 NANOSLEEP.SYNCS 0x989680 ;  /* 0x009896800000895d */ /* 0x008fea0003900000 */
[----:B------:R-:W3:Y:S02]  /*8b50*/  @!P0 SYNCS.PHASECHK.TRANS64 P0, [R0+URZ], R3 ;  /* 0x00000003000085a7 */ /* 0x000ee400080010ff */
[----:B---3--:R-:W-:Y:S05]  /*8b60*/  @!P0 BRA `(.L_x_151) ;  /* 0xfffffffc00f08947 */ /* 0x008fea000383ffff */
[----:B------:R-:W-:Y:S05]  /*8b70*/  BRA `(.L_x_152) ;  /* 0xffffff9c00647947 */ /* 0x000fea000383ffff */
.L_x_47:
[----:B------:R-:W-:-:S07]  /*8b80*/  MOV R0, UR5 ;  /* 0x0000000500007c02 */ /* 0x000fce0008000f00 */
.L_x_153:
[----:B-1----:R1:W3:Y:S02]  /*8b90*/  SYNCS.PHASECHK.TRANS64.TRYWAIT P0, [R0+URZ], R3 ;  /* 0x00000003000075a7 */ /* 0x0022e400080011ff */
[----:B---3--:R-:W-:Y:S05]  /*8ba0*/  @!P0 NANOSLEEP.SYNCS 0x989680 ;  /* 0x009896800000895d */ /* 0x008fea0003900000 */
[----:B------:R-:W3:Y:S02]  /*8bb0*/  @!P0 SYNCS.PHASECHK.TRANS64 P0, [R0+URZ], R3 ;  /* 0x00000003000085a7 */ /* 0x000ee400080010ff */
[----:B---3--:R-:W-:Y:S05]  /*8bc0*/  @!P0 BRA `(.L_x_153) ;  /* 0xfffffffc00f08947 */ /* 0x008fea000383ffff */
[----:B------:R-:W-:Y:S05]  /*8bd0*/  BRA `(.L_x_154) ;  /* 0xffffff9c00707947 */ /* 0x000fea000383ffff */
.L_x_48:
[----:B------:R-:W-:-:S07]  /*8be0*/  MOV R0, UR5 ;  /* 0x0000000500007c02 */ /* 0x000fce0008000f00 */
.L_x_155:
[----:B-1----:R1:W3:Y:S02]  /*8bf0*/  SYNCS.PHASECHK.TRANS64.TRYWAIT P0, [R0+URZ], R3 ;  /* 0x00000003000075a7 */ /* 0x0022e400080011ff */
[----:B---3--:R-:W-:Y:S05]  /*8c00*/  @!P0 NANOSLEEP.SYNCS 0x989680 ;  /* 0x009896800000895d */ /* 0x008fea0003900000 */
[----:B------:R-:W3:Y:S02]  /*8c10*/  @!P0 SYNCS.PHASECHK.TRANS64 P0, [R0+URZ], R3 ;  /* 0x00000003000085a7 */ /* 0x000ee400080010ff */
[----:B---3--:R-:W-:Y:S05]  /*8c20*/  @!P0 BRA `(.L_x_155) ;  /* 0xfffffffc00f08947 */ /* 0x008fea000383ffff */
[----:B------:R-:W-:Y:S05]  /*8c30*/  BRA `(.L_x_156) ;  /* 0xffffff9c007c7947 */ /* 0x000fea000383ffff */
.L_x_49:
[----:B------:R-:W-:-:S07]  /*8c40*/  MOV R0, UR5 ;  /* 0x0000000500007c02 */ /* 0x000fce0008000f00 */
.L_x_157:
[----:B-1----:R1:W3:Y:S02]  /*8c50*/  SYNCS.PHASECHK.TRANS64.TRYWAIT P0, [R0+URZ], R3 ;  /* 0x00000003000075a7 */ /* 0x0022e400080011ff */
[----:B---3--:R-:W-:Y:S05]  /*8c60*/  @!P0 NANOSLEEP.SYNCS 0x989680 ;  /* 0x009896800000895d */ /* 0x008fea0003900000 */
[----:B------:R-:W3:Y:S02]  /*8c70*/  @!P0 SYNCS.PHASECHK.TRANS64 P0, [R0+URZ], R3 ;  /* 0x00000003000085a7 */ /* 0x000ee400080010ff */
[----:B---3--:R-:W-:Y:S05]  /*8c80*/  @!P0 BRA `(.L_x_157) ;  /* 0xfffffffc00f08947 */ /* 0x008fea000383ffff */
[----:B------:R-:W-:Y:S05]  /*8c90*/  BRA `(.L_x_158) ;  /* 0xffffff9c00887947 */ /* 0x000fea000383ffff */
.L_x_50:
[----:B------:R-:W-:-:S07]  /*8ca0*/  MOV R0, UR5 ;  /* 0x0000000500007c02 */ /* 0x000fce0008000f00 */
.L_x_159:
[----:B-1----:R1:W3:Y:S02]  /*8cb0*/  SYNCS.PHASECHK.TRANS64.TRYWAIT P0, [R0+URZ], R3 ;  /* 0x00000003000075a7 */ /* 0x0022e400080011ff */
[----:B---3--:R-:W-:Y:S05]  /*8cc0*/  @!P0 NANOSLEEP.SYNCS 0x989680 ;  /* 0x009896800000895d */ /* 0x008fea0003900000 */
[----:B------:R-:W3:Y:S02]  /*8cd0*/  @!P0 SYNCS.PHASECHK.TRANS64 P0, [R0+URZ], R3 ;  /* 0x00000003000085a7 */ /* 0x000ee400080010ff */
[----:B---3--:R-:W-:Y:S05]  /*8ce0*/  @!P0 BRA `(.L_x_159) ;  /* 0xfffffffc00f08947 */ /* 0x008fea000383ffff */
[----:B------:R-:W-:Y:S05]  /*8cf0*/  BRA `(.L_x_160) ;  /* 0xffffff9c00947947 */ /* 0x000fea000383ffff */
.L_x_53:
[----:B--2---:R2:W3:Y:S02]  /*8d00*/  SYNCS.PHASECHK.TRANS64.TRYWAIT P0, [R2+URZ+0x130], R4 ;  /* 0x00013004020075a7 */ /* 0x0044e400080011ff */
[----:B---3--:R-:W-:Y:S05]  /*8d10*/  @!P0 NANOSLEEP.SYNCS 0x989680 ;  /* 0x009896800000895d */ /* 0x008fea0003900000 */
[----:B------:R-:W3:Y:S02]  /*8d20*/  @!P0 SYNCS.PHASECHK.TRANS64 P0, [R2+URZ+0x130], R4 ;  /* 0x00013004020085a7 */ /* 0x000ee400080010ff */
[----:B---3--:R-:W-:Y:S05]  /*8d30*/  @!P0 BRA `(.L_x_53) ;  /* 0xfffffffc00f08947 */ /* 0x008fea000383ffff */
[----:B------:R-:W-:Y:S05]  /*8d40*/  BRA `(.L_x_161) ;  /* 0xffffff9c00f87947 */ /* 0x000fea000383ffff */
.L_x_54:
[----:B------:R-:W-:-:S07]  /*8d50*/  MOV R2, UR4 ;  /* 0x0000000400027c02 */ /* 0x000fce0008000f00 */
.L_x_162:
[----:B--2---:R2:W3:Y:S02]  /*8d60*/  SYNCS.PHASECHK.TRANS64.TRYWAIT P0, [R2+URZ+0xe0], R5 ;  /* 0x0000e005020075a7 */ /* 0x0044e400080011ff */
[----:B---3--:R-:W-:Y:S05]  /*8d70*/  @!P0 NANOSLEEP.SYNCS 0x989680 ;  /* 0x009896800000895d */ /* 0x008fea0003900000 */
[----:B------:R-:W3:Y:S02]  /*8d80*/  @!P0 SYNCS.PHASECHK.TRANS64 P0, [R2+URZ+0xe0], R5 ;  /* 0x0000e005020085a7 */ /* 0x000ee400080010ff */
[----:B---3--:R-:W-:Y:S05]  /*8d90*/  @!P0 BRA `(.L_x_162) ;  /* 0xfffffffc00f08947 */ /* 0x008fea000383ffff */
[----:B------:R-:W-:Y:S05]  /*8da0*/  BRA `(.L_x_163) ;  /* 0xffffffa000087947 */ /* 0x000fea000383ffff */
.L_x_55:
[----:B--2---:R2:W3:Y:S02]  /*8db0*/  SYNCS.PHASECHK.TRANS64.TRYWAIT P1, [R2+URZ+0xd0], R4 ;  /* 0x0000d004020075a7 */ /* 0x0044e400080211ff */
[----:B---3--:R-:W-:Y:S05]  /*8dc0*/  @!P1 NANOSLEEP.SYNCS 0x989680 ;  /* 0x009896800000995d */ /* 0x008fea0003900000 */
[----:B------:R-:W3:Y:S02]  /*8dd0*/  @!P1 SYNCS.PHASECHK.TRANS64 P1, [R2+URZ+0xd0], R4 ;  /* 0x0000d004020095a7 */ /* 0x000ee400080210ff */
[----:B---3--:R-:W-:Y:S05]  /*8de0*/  @!P1 BRA `(.L_x_55) ;  /* 0xfffffffc00f09947 */ /* 0x008fea000383ffff */
[----:B------:R-:W-:Y:S05]  /*8df0*/  BRA `(.L_x_164) ;  /* 0xffffffa000387947 */ /* 0x000fea000383ffff */
.L_x_58:
[----:B------:R-:W-:-:S07]  /*8e00*/  MOV R0, UR4 ;  /* 0x0000000400007c02 */ /* 0x000fce0008000f00 */
.L_x_165:
[----:B--2---:R2:W3:Y:S02]  /*8e10*/  SYNCS.PHASECHK.TRANS64.TRYWAIT P0, [R0+URZ+0xe0], R2 ;  /* 0x0000e002000075a7 */ /* 0x0044e400080011ff */
[----:B---3--:R-:W-:Y:S05]  /*8e20*/  @!P0 NANOSLEEP.SYNCS 0x989680 ;  /* 0x009896800000895d */ /* 0x008fea0003900000 */
[----:B------:R-:W3:Y:S02]  /*8e30*/  @!P0 SYNCS.PHASECHK.TRANS64 P0, [R0+URZ+0xe0], R2 ;  /* 0x0000e002000085a7 */ /* 0x000ee400080010ff */
[----:B---3--:R-:W-:Y:S05]  /*8e40*/  @!P0 BRA `(.L_x_165) ;  /* 0xfffffffc00f08947 */ /* 0x008fea000383ffff */
[----:B------:R-:W-:Y:S05]  /*8e50*/  BRA `(.L_x_57) ;  /* 0xffffffa0008c7947 */ /* 0x000fea000383ffff */
.L_x_65:
[----:B-1----:R1:W2:Y:S02]  /*8e60*/  SYNCS.PHASECHK.TRANS64.TRYWAIT P1, [R0+URZ+0xd0], R2 ;  /* 0x0000d002000075a7 */ /* 0x0022a400080211ff */
[----:B--2---:R-:W-:Y:S05]  /*8e70*/  @!P1 NANOSLEEP.SYNCS 0x989680 ;  /* 0x009896800000995d */ /* 0x004fea0003900000 */
[----:B------:R-:W2:Y:S02]  /*8e80*/  @!P1 SYNCS.PHASECHK.TRANS64 P1, [R0+URZ+0xd0], R2 ;  /* 0x0000d002000095a7 */ /* 0x000ea400080210ff */
[----:B--2---:R-:W-:Y:S05]  /*8e90*/  @!P1 BRA `(.L_x_65) ;  /* 0xfffffffc00f09947 */ /* 0x004fea000383ffff */
[----:B------:R-:W-:Y:S05]  /*8ea0*/  BRA `(.L_x_166) ;  /* 0xffffffa800047947 */ /* 0x000fea000383ffff */
.L_x_66:
[----:B------:R-:W-:-:S07]  /*8eb0*/  MOV R2, UR31 ;  /* 0x0000001f00027c02 */ /* 0x000fce0008000f00 */
.L_x_167:
[----:B-1----:R1:W2:Y:S02]  /*8ec0*/  SYNCS.PHASECHK.TRANS64.TRYWAIT P0, [R2+URZ+0x110], R0 ;  /* 0x00011000020075a7 */ /* 0x0022a400080011ff */
[----:B--2---:R-:W-:Y:S05]  /*8ed0*/  @!P0 NANOSLEEP.SYNCS 0x989680 ;  /* 0x009896800000895d */ /* 0x004fea0003900000 */
[----:B------:R-:W2:Y:S02]  /*8ee0*/  @!P0 SYNCS.PHASECHK.TRANS64 P0, [R2+URZ+0x110], R0 ;  /* 0x00011000020085a7 */ /* 0x000ea400080010ff */
[----:B--2---:R-:W-:Y:S05]  /*8ef0*/  @!P0 BRA `(.L_x_167) ;  /* 0xfffffffc00f08947 */ /* 0x004fea000383ffff */
[----:B------:R-:W-:Y:S05]  /*8f00*/  BRA `(.L_x_168) ;  /* 0xffffffa800547947 */ /* 0x000fea000383ffff */
.L_x_69:
[----:B------:R-:W-:Y:S07]  /*8f10*/  MOV R0, UR5 ;  /* 0x0000000500007c02 */ /* 0x000fee0008000f00 */
.L_x_169:
[----:B-1----:R1:W2:Y:S02]  /*8f20*/  SYNCS.PHASECHK.TRANS64.TRYWAIT P0, [R0+URZ], R2 ;  /* 0x00000002000075a7 */ /* 0x0022a400080011ff */
[----:B--2---:R-:W-:Y:S05]  /*8f30*/  @!P0 NANOSLEEP.SYNCS 0x989680 ;  /* 0x009896800000895d */ /* 0x004fea0003900000 */
[----:B------:R-:W2:Y:S02]  /*8f40*/  @!P0 SYNCS.PHASECHK.TRANS64 P0, [R0+URZ], R2 ;  /* 0x00000002000085a7 */ /* 0x000ea400080010ff */
[----:B--2---:R-:W-:Y:S05]  /*8f50*/  @!P0 BRA `(.L_x_169) ;  /* 0xfffffffc00f08947 */ /* 0x004fea000383ffff */
[----:B------:R-:W-:Y:S05]  /*8f60*/  BRA `(.L_x_68) ;  /* 0xffffffa800707947 */ /* 0x000fea000383ffff */
.L_x_72:
[----:B------:R-:W-:-:S07]  /*8f70*/  MOV R0, UR4 ;  /* 0x0000000400007c02 */ /* 0x000fce0008000f00 */
.L_x_170:
[----:B--2---:R2:W4:Y:S02]  /*8f80*/  SYNCS.PHASECHK.TRANS64.TRYWAIT P0, [R0+URZ], R2 ;  /* 0x00000002000075a7 */ /* 0x00452400080011ff */
[----:B----4-:R-:W-:Y:S05]  /*8f90*/  @!P0 NANOSLEEP.SYNCS 0x989680 ;  /* 0x009896800000895d */ /* 0x010fea0003900000 */
[----:B------:R-:W4:Y:S02]  /*8fa0*/  @!P0 SYNCS.PHASECHK.TRANS64 P0, [R0+URZ], R2 ;  /* 0x00000002000085a7 */ /* 0x000f2400080010ff */
[----:B----4-:R-:W-:Y:S05]  /*8fb0*/  @!P0 BRA `(.L_x_170) ;  /* 0xfffffffc00f08947 */ /* 0x010fea000383ffff */
[----:B------:R-:W-:Y:S05]  /*8fc0*/  BRA `(.L_x_171) ;  /* 0xffffffac004c7947 */ /* 0x000fea000383ffff */
.L_x_73:
[----:B------:R-:W-:-:S07]  /*8fd0*/  MOV R0, UR5 ;  /* 0x0000000500007c02 */ /* 0x000fce0008000f00 */
.L_x_172:
[----:B-1----:R1:W2:Y:S02]  /*8fe0*/  SYNCS.PHASECHK.TRANS64.TRYWAIT P0, [R0+URZ], R3 ;  /* 0x00000003000075a7 */ /* 0x0022a400080011ff */
[----:B--2---:R-:W-:Y:S05]  /*8ff0*/  @!P0 NANOSLEEP.SYNCS 0x989680 ;  /* 0x009896800000895d */ /* 0x004fea0003900000 */
[----:B------:R-:W2:Y:S02]  /*9000*/  @!P0 SYNCS.PHASECHK.TRANS64 P0, [R0+URZ], R3 ;  /* 0x00000003000085a7 */ /* 0x000ea400080010ff */
[----:B--2---:R-:W-:Y:S05]  /*9010*/  @!P0 BRA `(.L_x_172) ;  /* 0xfffffffc00f08947 */ /* 0x004fea000383ffff */
[----:B------:R-:W-:Y:S05]  /*9020*/  BRA `(.L_x_173) ;  /* 0xffffffac00587947 */ /* 0x000fea000383ffff */
.L_x_74:
[----:B------:R-:W-:-:S07]  /*9030*/  MOV R0, UR5 ;  /* 0x0000000500007c02 */ /* 0x000fce0008000f00 */
.L_x_174:
[----:B-1----:R1:W2:Y:S02]  /*9040*/  SYNCS.PHASECHK.TRANS64.TRYWAIT P0, [R0+URZ], R3 ;  /* 0x00000003000075a7 */ /* 0x0022a400080011ff */
[----:B--2---:R-:W-:Y:S05]  /*9050*/  @!P0 NANOSLEEP.SYNCS 0x989680 ;  /* 0x009896800000895d */ /* 0x004fea0003900000 */
[----:B------:R-:W2:Y:S02]  /*9060*/  @!P0 SYNCS.PHASECHK.TRANS64 P0, [R0+URZ], R3 ;  /* 0x00000003000085a7 */ /* 0x000ea400080010ff */
[----:B--2---:R-:W-:Y:S05]  /*9070*/  @!P0 BRA `(.L_x_174) ;  /* 0xfffffffc00f08947 */ /* 0x004fea000383ffff */
[----:B------:R-:W-:Y:S05]  /*9080*/  BRA `(.L_x_175) ;  /* 0xffffffac00647947 */ /* 0x000fea000383ffff */
.L_x_75:
[----:B-1----:R-:W-:-:S07]  /*9090*/  MOV R0, UR4 ;  /* 0x0000000400007c02 */ /* 0x002fce0008000f00 */
.L_x_176:
[----:B-1----:R1:W2:Y:S02]  /*90a0*/  SYNCS.PHASECHK.TRANS64.TRYWAIT P0, [R0+URZ], R2 ;  /* 0x00000002000075a7 */ /* 0x0022a400080011ff */
[----:B--2---:R-:W-:Y:S05]  /*90b0*/  @!P0 NANOSLEEP.SYNCS 0x989680 ;  /* 0x009896800000895d */ /* 0x004fea0003900000 */
[----:B------:R-:W2:Y:S02]  /*90c0*/  @!P0 SYNCS.PHASECHK.TRANS64 P0, [R0+URZ], R2 ;  /* 0x00000002000085a7 */ /* 0x000ea400080010ff */
[----:B--2---:R-:W-:Y:S05]  /*90d0*/  @!P0 BRA `(.L_x_176) ;  /* 0xfffffffc00f08947 */ /* 0x004fea000383ffff */
[----:B------:R-:W-:Y:S05]  /*90e0*/  BRA `(.L_x_177) ;  /* 0xffffffac00707947 */ /* 0x000fea000383ffff */
.L_x_80:
[----:B-1----:R1:W2:Y:S02]  /*90f0*/  SYNCS.PHASECHK.TRANS64.TRYWAIT P0, [R8+URZ+0xd0], R0 ;  /* 0x0000d000080075a7 */ /* 0x0022a400080011ff */
[----:B--2---:R-:W-:Y:S05]  /*9100*/  @!P0 NANOSLEEP.SYNCS 0x989680 ;  /* 0x009896800000895d */ /* 0x004fea0003900000 */
[----:B------:R-:W2:Y:S02]  /*9110*/  @!P0 SYNCS.PHASECHK.TRANS64 P0, [R8+URZ+0xd0], R0 ;  /* 0x0000d000080085a7 */ /* 0x000ea400080010ff */
[----:B--2---:R-:W-:Y:S05]  /*9120*/  @!P0 BRA `(.L_x_80) ;  /* 0xfffffffc00f08947 */ /* 0x004fea000383ffff */
[----:B------:R-:W-:Y:S05]  /*9130*/  BRA `(.L_x_178) ;  /* 0xffffffb000b47947 */ /* 0x000fea000383ffff */
.L_x_83:
[----:B-1----:R-:W-:Y:S07]  /*9140*/  MOV R0, UR21 ;  /* 0x0000001500007c02 */ /* 0x002fee0008000f00 */
.L_x_179:
[----:B-1----:R1:W2:Y:S02]  /*9150*/  SYNCS.PHASECHK.TRANS64.TRYWAIT P1, [R0+URZ+0xc8], R2 ;  /* 0x0000c802000075a7 */ /* 0x0022a400080211ff */
[----:B--2---:R-:W-:Y:S05]  /*9160*/  @!P1 NANOSLEEP.SYNCS 0x989680 ;  /* 0x009896800000995d */ /* 0x004fea0003900000 */
[----:B------:R-:W2:Y:S02]  /*9170*/  @!P1 SYNCS.PHASECHK.TRANS64 P1, [R0+URZ+0xc8], R2 ;  /* 0x0000c802000095a7 */ /* 0x000ea400080210ff */
[----:B--2---:R-:W-:Y:S05]  /*9180*/  @!P1 BRA `(.L_x_179) ;  /* 0xfffffffc00f09947 */ /* 0x004fea000383ffff */
[----:B------:R-:W-:Y:S05]  /*9190*/  BRA `(.L_x_82) ;  /* 0xffffffb800307947 */ /* 0x000fea000383ffff */
.L_x_86:
[----:B-1----:R-:W-:Y:S07]  /*91a0*/  MOV R0, UR21 ;  /* 0x0000001500007c02 */ /* 0x002fee0008000f00 */
.L_x_180:
[----:B-1----:R1:W2:Y:S02]  /*91b0*/  SYNCS.PHASECHK.TRANS64.TRYWAIT P0, [R0+URZ+0xa0], R4 ;  /* 0x0000a004000075a7 */ /* 0x0022a400080011ff */
[----:B--2---:R-:W-:Y:S05]  /*91c0*/  @!P0 NANOSLEEP.SYNCS 0x989680 ;  /* 0x009896800000895d */ /* 0x004fea0003900000 */
[----:B------:R-:W2:Y:S02]  /*91d0*/  @!P0 SYNCS.PHASECHK.TRANS64 P0, [R0+URZ+0xa0], R4 ;  /* 0x0000a004000085a7 */ /* 0x000ea400080010ff */
[----:B--2---:R-:W-:Y:S05]  /*91e0*/  @!P0 BRA `(.L_x_180) ;  /* 0xfffffffc00f08947 */ /* 0x004fea000383ffff */
[----:B------:R-:W-:Y:S05]  /*91f0*/  BRA `(.L_x_181) ;  /* 0xffffffb800887947 */ /* 0x000fea000383ffff */
.L_x_87:
[----:B------:R-:W-:Y:S07]  /*9200*/  MOV R0, UR21 ;  /* 0x0000001500007c02 */ /* 0x000fee0008000f00 */
.L_x_182:
[----:B-1----:R1:W2:Y:S02]  /*9210*/  SYNCS.PHASECHK.TRANS64.TRYWAIT P0, [R0+URZ+0xa8], R4 ;  /* 0x0000a804000075a7 */ /* 0x0022a400080011ff */
[----:B--2---:R-:W-:Y:S05]  /*9220*/  @!P0 NANOSLEEP.SYNCS 0x989680 ;  /* 0x009896800000895d */ /* 0x004fea0003900000 */
[----:B------:R-:W2:Y:S02]  /*9230*/  @!P0 SYNCS.PHASECHK.TRANS64 P0, [R0+URZ+0xa8], R4 ;  /* 0x0000a804000085a7 */ /* 0x000ea400080010ff */
[----:B--2---:R-:W-:Y:S05]  /*9240*/  @!P0 BRA `(.L_x_182) ;  /* 0xfffffffc00f08947 */ /* 0x004fea000383ffff */
[----:B------:R-:W-:Y:S05]  /*9250*/  BRA `(.L_x_183) ;  /* 0xffffffb800c07947 */ /* 0x000fea000383ffff */
.L_x_88:
[----:B------:R-:W-:Y:S07]  /*9260*/  MOV R0, UR21 ;  /* 0x0000001500007c02 */ /* 0x000fee0008000f00 */
.L_x_184:
[----:B-1----:R1:W2:Y:S02]  /*9270*/  SYNCS.PHASECHK.TRANS64.TRYWAIT P0, [R0+URZ+0xb0], R4 ;  /* 0x0000b004000075a7 */ /* 0x0022a400080011ff */
[----:B--2---:R-:W-:Y:S05]  /*9280*/  @!P0 NANOSLEEP.SYNCS 0x989680 ;  /* 0x009896800000895d */ /* 0x004fea0003900000 */
[----:B------:R-:W2:Y:S02]  /*9290*/  @!P0 SYNCS.PHASECHK.TRANS64 P0, [R0+URZ+0xb0], R4 ;  /* 0x0000b004000085a7 */ /* 0x000ea400080010ff */
[----:B--2---:R-:W-:Y:S05]  /*92a0*/  @!P0 BRA `(.L_x_184) ;  /* 0xfffffffc00f08947 */ /* 0x004fea000383ffff */
[----:B------:R-:W-:Y:S05]  /*92b0*/  BRA `(.L_x_185) ;  /* 0xffffffbc00047947 */ /* 0x000fea000383ffff */
.L_x_89:
[----:B------:R-:W-:Y:S07]  /*92c0*/  MOV R0, UR21 ;  /* 0x0000001500007c02 */ /* 0x000fee0008000f00 */
.L_x_186:
[----:B-1----:R1:W2:Y:S02]  /*92d0*/  SYNCS.PHASECHK.TRANS64.TRYWAIT P0, [R0+URZ+0xb8], R4 ;  /* 0x0000b804000075a7 */ /* 0x0022a400080011ff */
[----:B--2---:R-:W-:Y:S05]  /*92e0*/  @!P0 NANOSLEEP.SYNCS 0x989680 ;  /* 0x009896800000895d */ /* 0x004fea0003900000 */
[----:B------:R-:W2:Y:S02]  /*92f0*/  @!P0 SYNCS.PHASECHK.TRANS64 P0, [R0+URZ+0xb8], R4 ;  /* 0x0000b804000085a7 */ /* 0x000ea400080010ff */
[----:B--2---:R-:W-:Y:S05]  /*9300*/  @!P0 BRA `(.L_x_186) ;  /* 0xfffffffc00f08947 */ /* 0x004fea000383ffff */
[----:B------:R-:W-:Y:S05]  /*9310*/  BRA `(.L_x_187) ;  /* 0xffffffbc004c7947 */ /* 0x000fea000383ffff */
.L_x_91:
[----:B------:R-:W-:-:S07]  /*9320*/  MOV R0, UR21 ;  /* 0x0000001500007c02 */ /* 0x000fce0008000f00 */
.L_x_188:
[----:B--2---:R2:W4:Y:S02]  /*9330*/  SYNCS.PHASECHK.TRANS64.TRYWAIT P0, [R0+URZ+0xa0], R2 ;  /* 0x0000a002000075a7 */ /* 0x00452400080011ff */
[----:B----4-:R-:W-:Y:S05]  /*9340*/  @!P0 NANOSLEEP.SYNCS 0x989680 ;  /* 0x009896800000895d */ /* 0x010fea0003900000 */
[----:B------:R-:W4:Y:S02]  /*9350*/  @!P0 SYNCS.PHASECHK.TRANS64 P0, [R0+URZ+0xa0], R2 ;  /* 0x0000a002000085a7 */ /* 0x000f2400080010ff */
[----:B----4-:R-:W-:Y:S05]  /*9360*/  @!P0 BRA `(.L_x_188) ;  /* 0xfffffffc00f08947 */ /* 0x010fea000383ffff */
[----:B------:R-:W-:Y:S05]  /*9370*/  BRA `(.L_x_189) ;  /* 0xffffffbc00c47947 */ /* 0x000fea000383ffff */
.L_x_92:
[----:B--2---:R-:W-:-:S07]  /*9380*/  MOV R0, UR21 ;  /* 0x0000001500007c02 */ /* 0x004fce0008000f00 */
.L_x_190:
[----:B--2---:R2:W4:Y:S02]  /*9390*/  SYNCS.PHASECHK.TRANS64.TRYWAIT P0, [R0+URZ+0xa8], R2 ;  /* 0x0000a802000075a7 */ /* 0x00452400080011ff */
[----:B----4-:R-:W-:Y:S05]  /*93a0*/  @!P0 NANOSLEEP.SYNCS 0x989680 ;  /* 0x009896800000895d */ /* 0x010fea0003900000 */
[----:B------:R-:W4:Y:S02]  /*93b0*/  @!P0 SYNCS.PHASECHK.TRANS64 P0, [R0+URZ+0xa8], R2 ;  /* 0x0000a802000085a7 */ /* 0x000f2400080010ff */
[----:B----4-:R-:W-:Y:S05]  /*93c0*/  @!P0 BRA `(.L_x_190) ;  /* 0xfffffffc00f08947 */ /* 0x010fea000383ffff */
[----:B------:R-:W-:Y:S05]  /*93d0*/  BRA `(.L_x_191) ;  /* 0xffffffbc00b47947 */ /* 0x000fea000383ffff */
.L_x_93:
[----:B--2---:R-:W-:-:S07]  /*93e0*/  MOV R0, UR21 ;  /* 0x0000001500007c02 */ /* 0x004fce0008000f00 */
.L_x_192:
[----:B--2---:R2:W4:Y:S02]  /*93f0*/  SYNCS.PHASECHK.TRANS64.TRYWAIT P0, [R0+URZ+0xb0], R2 ;  /* 0x0000b002000075a7 */ /* 0x00452400080011ff */
[----:B----4-:R-:W-:Y:S05]  /*9400*/  @!P0 NANOSLEEP.SYNCS 0x989680 ;  /* 0x009896800000895d */ /* 0x010fea0003900000 */
[----:B------:R-:W4:Y:S02]  /*9410*/  @!P0 SYNCS.PHASECHK.TRANS64 P0, [R0+URZ+0xb0], R2 ;  /* 0x0000b002000085a7 */ /* 0x000f2400080010ff */
[----:B----4-:R-:W-:Y:S05]  /*9420*/  @!P0 BRA `(.L_x_192) ;  /* 0xfffffffc00f08947 */ /* 0x010fea000383ffff */
[----:B------:R-:W-:Y:S05]  /*9430*/  BRA `(.L_x_193) ;  /* 0xffffffbc00a47947 */ /* 0x000fea000383ffff */
.L_x_95:
[----:B-1----:R1:W2:Y:S02]  /*9440*/  SYNCS.PHASECHK.TRANS64.TRYWAIT P0, [R3+URZ+0xd0], R0 ;  /* 0x0000d000030075a7 */ /* 0x0022a400080011ff */
[----:B--2---:R-:W-:Y:S05]  /*9450*/  @!P0 NANOSLEEP.SYNCS 0x989680 ;  /* 0x009896800000895d */ /* 0x004fea0003900000 */
[----:B------:R-:W2:Y:S02]  /*9460*/  @!P0 SYNCS.PHASECHK.TRANS64 P0, [R3+URZ+0xd0], R0 ;  /* 0x0000d000030085a7 */ /* 0x000ea400080010ff */
[----:B--2---:R-:W-:Y:S05]  /*9470*/  @!P0 BRA `(.L_x_95) ;  /* 0xfffffffc00f08947 */ /* 0x004fea000383ffff */
[----:B------:R-:W-:Y:S05]  /*9480*/  BRA `(.L_x_194) ;  /* 0xffffffc000707947 */ /* 0x000fea000383ffff */
.L_x_106:
[----:B-1----:R-:W-:Y:S04]  /*9490*/  MOV R0, UR44 ;  /* 0x0000002c00007c02 */ /* 0x002fe80008000f00 */
[----:B------:R1:W2:Y:S03]  /*94a0*/  SYNCS.PHASECHK.TRANS64.TRYWAIT P1, [R0+URZ+0x80], R3 ;  /* 0x00008003000075a7 */ /* 0x0002a600080211ff */
[----:B--2---:R-:W-:Y:S05]  /*94b0*/  @!P1 NANOSLEEP.SYNCS 0x989680 ;  /* 0x009896800000995d */ /* 0x004fea0003900000 */
[----:B------:R-:W2:Y:S02]  /*94c0*/  @!P1 SYNCS.PHASECHK.TRANS64 P1, [R0+URZ+0x80], R3 ;  /* 0x00008003000095a7 */ /* 0x000ea400080210ff */
[----:B--2---:R-:W-:Y:S05]  /*94d0*/  @!P1 BRA `(.L_x_106) ;  /* 0xfffffffc00ec9947 */ /* 0x004fea000383ffff */
[----:B------:R-:W-:Y:S05]  /*94e0*/  BRA `(.L_x_105) ;  /* 0xffffffcc00d47947 */ /* 0x000fea000383ffff */
.L_x_108:
[----:B-1----:R1:W3:Y:S02]  /*94f0*/  SYNCS.PHASECHK.TRANS64.TRYWAIT P0, [R26+URZ+0xf0], R2 ;  /* 0x0000f0021a0075a7 */ /* 0x0022e400080011ff */
[----:B---3--:R-:W-:Y:S05]  /*9500*/  @!P0 NANOSLEEP.SYNCS 0x989680 ;  /* 0x009896800000895d */ /* 0x008fea0003900000 */
[----:B------:R-:W3:Y:S02]  /*9510*/  @!P0 SYNCS.PHASECHK.TRANS64 P0, [R26+URZ+0xf0], R2 ;  /* 0x0000f0021a0085a7 */ /* 0x000ee400080010ff */
[----:B---3--:R-:W-:Y:S05]  /*9520*/  @!P0 BRA `(.L_x_108) ;  /* 0xfffffffc00f08947 */ /* 0x008fea000383ffff */
[----:B------:R-:W-:Y:S05]  /*9530*/  BRA `(.L_x_107) ;  /* 0xffffffcc00f87947 */ /* 0x000fea000383ffff */
.L_x_117:
[----:B---3--:R3:W4:Y:S02]  /*9540*/  SYNCS.PHASECHK.TRANS64.TRYWAIT P0, [R4+URZ+0x80], R0 ;  /* 0x00008000040075a7 */ /* 0x00872400080011ff */
[----:B----4-:R-:W-:Y:S05]  /*9550*/  @!P0 NANOSLEEP.SYNCS 0x989680 ;  /* 0x009896800000895d */ /* 0x010fea0003900000 */
[----:B------:R-:W4:Y:S02]  /*9560*/  @!P0 SYNCS.PHASECHK.TRANS64 P0, [R4+URZ+0x80], R0 ;  /* 0x00008000040085a7 */ /* 0x000f2400080010ff */
[----:B----4-:R-:W-:Y:S05]  /*9570*/  @!P0 BRA `(.L_x_117) ;  /* 0xfffffffc00f08947 */ /* 0x010fea000383ffff */
[----:B------:R-:W-:Y:S05]  /*9580*/  BRA `(.L_x_116) ;  /* 0xffffffd400e47947 */ /* 0x000fea000383ffff */
.L_x_125:
[----:B-1----:R1:W4:Y:S02]  /*9590*/  SYNCS.PHASECHK.TRANS64.TRYWAIT P0, [R2+URZ+0x80], R4 ;  /* 0x00008004020075a7 */ /* 0x00232400080011ff */
[----:B----4-:R-:W-:Y:S05]  /*95a0*/  @!P0 NANOSLEEP.SYNCS 0x989680 ;  /* 0x009896800000895d */ /* 0x010fea0003900000 */
[----:B------:R-:W4:Y:S02]  /*95b0*/  @!P0 SYNCS.PHASECHK.TRANS64 P0, [R2+URZ+0x80], R4 ;  /* 0x00008004020085a7 */ /* 0x000f2400080010ff */
[----:B----4-:R-:W-:Y:S05]  /*95c0*/  @!P0 BRA `(.L_x_125) ;  /* 0xfffffffc00f08947 */ /* 0x010fea000383ffff */
[----:B------:R-:W-:Y:S05]  /*95d0*/  BRA `(.L_x_124) ;  /* 0xffffffdc00f47947 */ /* 0x000fea000383ffff */
.L_x_133:
[----:B---3--:R3:W4:Y:S02]  /*95e0*/  SYNCS.PHASECHK.TRANS64.TRYWAIT P0, [R3+URZ+0x80], R0 ;  /* 0x00008000030075a7 */ /* 0x00872400080011ff */
[----:B----4-:R-:W-:Y:S05]  /*95f0*/  @!P0 NANOSLEEP.SYNCS 0x989680 ;  /* 0x009896800000895d */ /* 0x010fea0003900000 */
[----:B------:R-:W4:Y:S02]  /*9600*/  @!P0 SYNCS.PHASECHK.TRANS64 P0, [R3+URZ+0x80], R0 ;  /* 0x00008000030085a7 */ /* 0x000f2400080010ff */
[----:B----4-:R-:W-:Y:S05]  /*9610*/  @!P0 BRA `(.L_x_133) ;  /* 0xfffffffc00f08947 */ /* 0x010fea000383ffff */
[----:B------:R-:W-:Y:S05]  /*9620*/  BRA `(.L_x_132) ;  /* 0xffffffe800007947 */ /* 0x000fea000383ffff */
        .weak           $__internal_0_$__cuda_sm10x_tcgen05_guardrail_trap_col_being_dealloced_not_returned_by_alloc
        .type           $__internal_0_$__cuda_sm10x_tcgen05_guardrail_trap_col_being_dealloced_not_returned_by_alloc,@function
        .size           $__internal_0_$__cuda_sm10x_tcgen05_guardrail_trap_col_being_dealloced_not_returned_by_alloc,($__internal_1_$__cuda_sm10x_tcgen05_guardrail_trap_phase_invalid_during_alloc - $__internal_0_$__cuda_sm10x_tcgen05_guardrail_trap_col_being_dealloced_not_returned_by_alloc)
$__internal_0_$__cuda_sm10x_tcgen05_guardrail_trap_col_being_dealloced_not_returned_by_alloc:
[----:B------:R-:W-:Y:S05]  /*9630*/  BPT.TRAP 0x1 ;  /* 0x000000040000795c */ /* 0x000fea0000300000 */
[----:B------:R-:W-:-:S04]  /*9640*/  HFMA2 R3, -RZ, RZ, 0, 0 ;  /* 0x00000000ff037431 */ /* 0x000fc800000001ff */
[----:B------:R-:W-:Y:S05]  /*9650*/  RET.REL.NODEC R2 `(_ZN7cutlass13device_kernelINS_4gemm6kernel13GemmUniversalIN4cute5tupleIJiiiiEEENS1_10collective13CollectiveMmaINS1_35MainloopSm100TmaUmmaWarpSpecializedILi8ELi2ELi4ENS5_IJNS4_1CILi2EEENSA_ILi1EEESC_EEEEENS5_IJNSA_ILi64EEENSA_ILi128EEESF_EEENS_6half_tENS5_IJlSC_lEEESI_SJ_NS4_8TiledMMAINS4_8MMA_AtomIJNS4_20SM100_MMA_F16BF16_SSISI_SI_fLi64ELi128ELNS4_4UMMA5MajorE0ELSO_0ELNSN_7ScaleInE0ELSP_0EEEEEENS4_6LayoutINS5_IJSC_SC_SC_EEENS5_IJNSA_ILi0EEESU_SU_EEEEENS5_IJNS4_10UnderscoreESX_SX_EEEEENS4_13SM90_TMA_LOADENS4_14ComposedLayoutINS4_7SwizzleILi3ELi4ELi3EEENS4_18smem_ptr_flag_bitsILi16EEENSS_INS5_IJNSA_ILi8EEESF_EEENS5_IJSF_SC_EEEEEEEvNS4_8identityENS4_23SM90_TMA_LOAD_MULTICASTES1A_vS1B_EENS_8epilogue10collective18CollectiveEpilogueINS1E_23Sm100TmaWarpSpecializedILi4ELi2ELi16ELb1ELb0EEEJSH_NS5_IJNSS_ISF_SC_EENSS_INSA_ILi32EEESC_EEEEESI_SJ_SI_SJ_NS1E_6fusion15FusionCallbacksIS1I_NS1N_17LinearCombinationISI_fSI_fLNS_15FloatRoundStyleE2EEESH_S1M_JEEENS4_5SM1004TMEM4LOAD26SM100_TMEM_LOAD_16dp256b4xES10_NS11_INS12_ILi2ELi4ELi3EEES15_NSS_INS5_IJS16_S1K_EEENS5_IJS1K_SC_EEEEEEENS4_17SM75_U32x4_LDSM_NENS4_14SM90_TMA_STOREES21_NS4_17SM90_U32x4_STSM_NENS4_39AutoVectorizingCopyWithAssumedAlignmentILi128EEEEEEvvEEEEvNT_6ParamsE) ;  /* 0xffffff6802687950 */ /* 0x000fea0003c3ffff */
        .weak           $__internal_1_$__cuda_sm10x_tcgen05_guardrail_trap_phase_invalid_during_alloc
        .type           $__internal_1_$__cuda_sm10x_tcgen05_guardrail_trap_phase_invalid_during_alloc,@function
        .size           $__internal_1_$__cuda_sm10x_tcgen05_guardrail_trap_phase_invalid_during_alloc,($__internal_2_$__cuda_sm10x_tcgen05_guardrail_trap_unallocated_columns_being_dealloced - $__internal_1_$__cuda_sm10x_tcgen05_guardrail_trap_phase_invalid_during_alloc)
$__internal_1_$__cuda_sm10x_tcgen05_guardrail_trap_phase_invalid_during_alloc:
[----:B------:R-:W-:Y:S05]  /*9660*/  BPT.TRAP 0x1 ;  /* 0x000000040000795c */ /* 0x000fea0000300000 */
[----:B------:R-:W-:-:S04]  /*9670*/  MOV R5, 0x0 ;  /* 0x0000000000057802 */ /* 0x000fc80000000f00 */
[----:B------:R-:W-:Y:S05]  /*9680*/  RET.REL.NODEC R4 `(_ZN7cutlass13device_kernelINS_4gemm6kernel13GemmUniversalIN4cute5tupleIJiiiiEEENS1_10collective13CollectiveMmaINS1_35MainloopSm100TmaUmmaWarpSpecializedILi8ELi2ELi4ENS5_IJNS4_1CILi2EEENSA_ILi1EEESC_EEEEENS5_IJNSA_ILi64EEENSA_ILi128EEESF_EEENS_6half_tENS5_IJlSC_lEEESI_SJ_NS4_8TiledMMAINS4_8MMA_AtomIJNS4_20SM100_MMA_F16BF16_SSISI_SI_fLi64ELi128ELNS4_4UMMA5MajorE0ELSO_0ELNSN_7ScaleInE0ELSP_0EEEEEENS4_6LayoutINS5_IJSC_SC_SC_EEENS5_IJNSA_ILi0EEESU_SU_EEEEENS5_IJNS4_10UnderscoreESX_SX_EEEEENS4_13SM90_TMA_LOADENS4_14ComposedLayoutINS4_7SwizzleILi3ELi4ELi3EEENS4_18smem_ptr_flag_bitsILi16EEENSS_INS5_IJNSA_ILi8EEESF_EEENS5_IJSF_SC_EEEEEEEvNS4_8identityENS4_23SM90_TMA_LOAD_MULTICASTES1A_vS1B_EENS_8epilogue10collective18CollectiveEpilogueINS1E_23Sm100TmaWarpSpecializedILi4ELi2ELi16ELb1ELb0EEEJSH_NS5_IJNSS_ISF_SC_EENSS_INSA_ILi32EEESC_EEEEESI_SJ_SI_SJ_NS1E_6fusion15FusionCallbacksIS1I_NS1N_17LinearCombinationISI_fSI_fLNS_15FloatRoundStyleE2EEESH_S1M_JEEENS4_5SM1004TMEM4LOAD26SM100_TMEM_LOAD_16dp256b4xES10_NS11_INS12_ILi2ELi4ELi3EEES15_NSS_INS5_IJS16_S1K_EEENS5_IJS1K_SC_EEEEEEENS4_17SM75_U32x4_LDSM_NENS4_14SM90_TMA_STOREES21_NS4_17SM90_U32x4_STSM_NENS4_39AutoVectorizingCopyWithAssumedAlignmentILi128EEEEEEvvEEEEvNT_6ParamsE) ;  /* 0xffffff68045c7950 */ /* 0x000fea0003c3ffff */
        .weak           $__internal_2_$__cuda_sm10x_tcgen05_guardrail_trap_unallocated_columns_being_dealloced
        .type           $__internal_2_$__cuda_sm10x_tcgen05_guardrail_trap_unallocated_columns_being_dealloced,@function
        .size           $__internal_2_$__cuda_sm10x_tcgen05_guardrail_trap_unallocated_columns_being_dealloced,(.L_x_196 - $__internal_2_$__cuda_sm10x_tcgen05_guardrail_trap_unallocated_columns_being_dealloced)
$__internal_2_$__cuda_sm10x_tcgen05_guardrail_trap_unallocated_columns_being_dealloced:
[----:B------:R-:W-:Y:S05]  /*9690*/  BPT.TRAP 0x1 ;  /* 0x000000040000795c */ /* 0x000fea0000300000 */
[----:B------:R-:W-:-:S04]  /*96a0*/  HFMA2 R3, -RZ, RZ, 0, 0 ;  /* 0x00000000ff037431 */ /* 0x000fc800000001ff */
[----:B------:R-:W-:Y:S05]  /*96b0*/  RET.REL.NODEC R2 `(_ZN7cutlass13device_kernelINS_4gemm6kernel13GemmUniversalIN4cute5tupleIJiiiiEEENS1_10collective13CollectiveMmaINS1_35MainloopSm100TmaUmmaWarpSpecializedILi8ELi2ELi4ENS5_IJNS4_1CILi2EEENSA_ILi1EEESC_EEEEENS5_IJNSA_ILi64EEENSA_ILi128EEESF_EEENS_6half_tENS5_IJlSC_lEEESI_SJ_NS4_8TiledMMAINS4_8MMA_AtomIJNS4_20SM100_MMA_F16BF16_SSISI_SI_fLi64ELi128ELNS4_4UMMA5MajorE0ELSO_0ELNSN_7ScaleInE0ELSP_0EEEEEENS4_6LayoutINS5_IJSC_SC_SC_EEENS5_IJNSA_ILi0EEESU_SU_EEEEENS5_IJNS4_10UnderscoreESX_SX_EEEEENS4_13SM90_TMA_LOADENS4_14ComposedLayoutINS4_7SwizzleILi3ELi4ELi3EEENS4_18smem_ptr_flag_bitsILi16EEENSS_INS5_IJNSA_ILi8EEESF_EEENS5_IJSF_SC_EEEEEEEvNS4_8identityENS4_23SM90_TMA_LOAD_MULTICASTES1A_vS1B_EENS_8epilogue10collective18CollectiveEpilogueINS1E_23Sm100TmaWarpSpecializedILi4ELi2ELi16ELb1ELb0EEEJSH_NS5_IJNSS_ISF_SC_EENSS_INSA_ILi32EEESC_EEEEESI_SJ_SI_SJ_NS1E_6fusion15FusionCallbacksIS1I_NS1N_17LinearCombinationISI_fSI_fLNS_15FloatRoundStyleE2EEESH_S1M_JEEENS4_5SM1004TMEM4LOAD26SM100_TMEM_LOAD_16dp256b4xES10_NS11_INS12_ILi2ELi4ELi3EEES15_NSS_INS5_IJS16_S1K_EEENS5_IJS1K_SC_EEEEEEENS4_17SM75_U32x4_LDSM_NENS4_14SM90_TMA_STOREES21_NS4_17SM90_U32x4_STSM_NENS4_39AutoVectorizingCopyWithAssumedAlignmentILi128EEEEEEvvEEEEvNT_6ParamsE) ;  /* 0xffffff6802507950 */ /* 0x000fea0003c3ffff */
.L_x_195:
[----:B------:R-:W-:-:S00]  /*96c0*/  BRA `(.L_x_195) ;  /* 0xfffffffc00fc7947 */ /* 0x000fc0000383ffff */
[----:B------:R-:W-:-:S00]  /*96d0*/  NOP ;  /* 0x0000000000007918 */ /* 0x000fc00000000000 */
        /* <DEDUP_REMOVED lines=10> */
.L_x_196:


//--------------------- .nv.global.init           --------------------------
	.section	.nv.global.init,"aw",@progbits
.nv.global.init:
	.type		$str$27,@object
	.size		$str$27,($str$28 - $str$27)
$str$27:
        /*0000*/ 	.byte	0x28, 0x61, 0x64, 0x64, 0x72, 0x65, 0x73, 0x73, 0x20, 0x26, 0x20, 0x6d, 0x61, 0x73, 0x6b, 0x29
        /*0010*/ 	.byte	0x20, 0x3d, 0x3d, 0x20, 0x30, 0x00
	.type		$str$28,@object
	.size		$str$28,($str$26 - $str$28)
$str$28:
        /*0016*/ 	.byte	0x2f, 0x74, 0x6d, 0x70, 0x2f, 0x63, 0x75, 0x74, 0x6c, 0x61, 0x73, 0x73, 0x5f, 0x73, 0x77, 0x65
        /*0026*/ 	.byte	0x65, 0x70, 0x5f, 0x73, 0x72, 0x63, 0x2f, 0x69, 0x6e, 0x63, 0x6c, 0x75, 0x64, 0x65, 0x2f, 0x63
        /*0036*/ 	.byte	0x75, 0x74, 0x65, 0x2f, 0x70, 0x6f, 0x69, 0x6e, 0x74, 0x65, 0x72, 0x5f, 0x66, 0x6c, 0x61, 0x67
        /*0046*/ 	.byte	0x67, 0x65, 0x64, 0x2e, 0x68, 0x70, 0x70, 0x00
	.type		$str$26,@object
	.size		$str$26,($str$25 - $str$26)
$str$26:
        /*004e*/ 	.byte	0x2f, 0x74, 0x6d, 0x70, 0x2f, 0x63, 0x75, 0x74, 0x6c, 0x61, 0x73, 0x73, 0x5f, 0x73, 0x77, 0x65
        /*005e*/ 	.byte	0x65, 0x70, 0x5f, 0x73, 0x72, 0x63, 0x2f, 0x69, 0x6e, 0x63, 0x6c, 0x75, 0x64, 0x65, 0x2f, 0x63
        /*006e*/ 	.byte	0x75, 0x74, 0x65, 0x2f, 0x61, 0x74, 0x6f, 0x6d, 0x2f, 0x63, 0x6f, 0x70, 0x79, 0x5f, 0x74, 0x72
        /*007e*/ 	.byte	0x61, 0x69, 0x74, 0x73, 0x5f, 0x73, 0x6d, 0x31, 0x30, 0x30, 0x2e, 0x68, 0x70, 0x70, 0x00
	.type		$str$25,@object
	.size		$str$25,(__unnamed_1 - $str$25)
$str$25:
        /*008d*/ 	.byte	0x28, 0x28, 0x75, 0x69, 0x6e, 0x74, 0x33, 0x32, 0x5f, 0x74, 0x28, 0x74, 0x68, 0x72, 0x65, 0x61
        /*009d*/ 	.byte	0x64, 0x49, 0x64, 0x78, 0x2e, 0x78, 0x29, 0x20, 0x2f, 0x20, 0x33, 0x32, 0x29, 0x20, 0x25, 0x20
        /*00ad*/ 	.byte	0x34, 0x29, 0x20, 0x3d, 0x3d, 0x20, 0x28, 0x28, 0x28, 0x74, 0x6d, 0x65, 0x6d, 0x5f, 0x61, 0x64
        /*00bd*/ 	.byte	0x64, 0x72, 0x20, 0x3e, 0x3e, 0x20, 0x31, 0x36, 0x29, 0x20, 0x2f, 0x20, 0x33, 0x32, 0x29, 0x20
        /*00cd*/ 	.byte	0x25, 0x20, 0x34, 0x29, 0x00
	.type		__unnamed_1,@object
	.size		__unnamed_1,(__unnamed_2 - __unnamed_1)
__unnamed_1:
        /*00d2*/ 	.byte	0x61, 0x75, 0x74, 0x6f, 0x20, 0x63, 0x75, 0x74, 0x65, 0x3a, 0x3a, 0x61, 0x73, 0x5f, 0x70, 0x6f
        /* <DEDUP_REMOVED lines=24> */
        /*0262*/ 	.byte	0x3e, 0x3e, 0x3e, 0x5d, 0x00
	.type		__unnamed_2,@object
	.size		__unnamed_2,(.L_2 - __unnamed_2)
__unnamed_2:
        /* <DEDUP_REMOVED lines=46> */
.L_2:


//--------------------- .nv.shared._ZN7cutlass13device_kernelINS_4gemm6kernel13GemmUniversalIN4cute5tupleIJiiiiEEENS1_10collective13CollectiveMmaINS1_35MainloopSm100TmaUmmaWarpSpecializedILi8ELi2ELi4ENS5_IJNS4_1CILi2EEENSA_ILi1EEESC_EEEEENS5_IJNSA_ILi64EEENSA_ILi128EEESF_EEENS_6half_tENS5_IJlSC_lEEESI_SJ_NS4_8TiledMMAINS4_8MMA_AtomIJNS4_20SM100_MMA_F16BF16_SSISI_SI_fLi64ELi128ELNS4_4UMMA5MajorE0ELSO_0ELNSN_7ScaleInE0ELSP_0EEEEEENS4_6LayoutINS5_IJSC_SC_SC_EEENS5_IJNSA_ILi0EEESU_SU_EEEEENS5_IJNS4_10UnderscoreESX_SX_EEEEENS4_13SM90_TMA_LOADENS4_14ComposedLayoutINS4_7SwizzleILi3ELi4ELi3EEENS4_18smem_ptr_flag_bitsILi16EEENSS_INS5_IJNSA_ILi8EEESF_EEENS5_IJSF_SC_EEEEEEEvNS4_8identityENS4_23SM90_TMA_LOAD_MULTICASTES1A_vS1B_EENS_8epilogue10collective18CollectiveEpilogueINS1E_23Sm100TmaWarpSpecializedILi4ELi2ELi16ELb1ELb0EEEJSH_NS5_IJNSS_ISF_SC_EENSS_INSA_ILi32EEESC_EEEEESI_SJ_SI_SJ_NS1E_6fusion15FusionCallbacksIS1I_NS1N_17LinearCombinationISI_fSI_fLNS_15FloatRoundStyleE2EEESH_S1M_JEEENS4_5SM1004TMEM4LOAD26SM100_TMEM_LOAD_16dp256b4xES10_NS11_INS12_ILi2ELi4ELi3EEES15_NSS_INS5_IJS16_S1K_EEENS5_IJS1K_SC_EEEEEEENS4_17SM75_U32x4_LDSM_NENS4_14SM90_TMA_STOREES21_NS4_17SM90_U32x4_STSM_NENS4_39AutoVectorizingCopyWithAssumedAlignmentILi128EEEEEEvvEEEEvNT_6ParamsE --------------------------
	.section	.nv.shared._ZN7cutlass13device_kernelINS_4gemm6kernel13GemmUniversalIN4cute5tupleIJiiiiEEENS1_10collective13CollectiveMmaINS1_35MainloopSm100TmaUmmaWarpSpecializedILi8ELi2ELi4ENS5_IJNS4_1CILi2EEENSA_ILi1EEESC_EEEEENS5_IJNSA_ILi64EEENSA_ILi128EEESF_EEENS_6half_tENS5_IJlSC_lEEESI_SJ_NS4_8TiledMMAINS4_8MMA_AtomIJNS4_20SM100_MMA_F16BF16_SSISI_SI_fLi64ELi128ELNS4_4UMMA5MajorE0ELSO_0ELNSN_7ScaleInE0ELSP_0EEEEEENS4_6LayoutINS5_IJSC_SC_SC_EEENS5_IJNSA_ILi0EEESU_SU_EEEEENS5_IJNS4_10UnderscoreESX_SX_EEEEENS4_13SM90_TMA_LOADENS4_14ComposedLayoutINS4_7SwizzleILi3ELi4ELi3EEENS4_18smem_ptr_flag_bitsILi16EEENSS_INS5_IJNSA_ILi8EEESF_EEENS5_IJSF_SC_EEEEEEEvNS4_8identityENS4_23SM90_TMA_LOAD_MULTICASTES1A_vS1B_EENS_8epilogue10collective18CollectiveEpilogueINS1E_23Sm100TmaWarpSpecializedILi4ELi2ELi16ELb1ELb0EEEJSH_NS5_IJNSS_ISF_SC_EENSS_INSA_ILi32EEESC_EEEEESI_SJ_SI_SJ_NS1E_6fusion15FusionCallbacksIS1I_NS1N_17LinearCombinationISI_fSI_fLNS_15FloatRoundStyleE2EEESH_S1M_JEEENS4_5SM1004TMEM4LOAD26SM100_TMEM_LOAD_16dp256b4xES10_NS11_INS12_ILi2ELi4ELi3EEES15_NSS_INS5_IJS16_S1K_EEENS5_IJS1K_SC_EEEEEEENS4_17SM75_U32x4_LDSM_NENS4_14SM90_TMA_STOREES21_NS4_17SM90_U32x4_STSM_NENS4_39AutoVectorizingCopyWithAssumedAlignmentILi128EEEEEEvvEEEEvNT_6ParamsE,"aw",@nobits
	.sectionflags	@""
	.align	16
	.zero		1024


//--------------------- .nv.shared.reserved.0     --------------------------
	.section	.nv.shared.reserved.0,"aw",@nobits
	.weak		__nv_reservedSMEM_offset_0_alias
	.size		__nv_reservedSMEM_offset_0_alias, 0, 64
	.other		__nv_reservedSMEM_offset_0_alias,@"STO_CUDA_RESERVED_SHARED STV_DEFAULT"
__nv_reservedSMEM_offset_0_alias:
	.zero		0
.nv.shared.reserved.0:
	.zero		64
	.weak		__nv_reservedSMEM_tcgen05_partition
	.type		__nv_reservedSMEM_tcgen05_partition,@object
	.size		__nv_reservedSMEM_tcgen05_partition,(.L_0 - __nv_reservedSMEM_tcgen05_partition)
__nv_reservedSMEM_tcgen05_partition:
	.zero		32
.L_0:


//--------------------- .nv.global                --------------------------
	.section	.nv.global,"aw",@nobits
.nv.global:
	.type		_ZN40_INTERNAL_6d30c1f1_4_k_cu_1e51459b_258794cute1_E,@object
	.size		_ZN40_INTERNAL_6d30c1f1_4_k_cu_1e51459b_258794cute1_E,(_ZN40_INTERNAL_6d30c1f1_4_k_cu_1e51459b_258794cuda3std3__45__cpo6cbeginE - _ZN40_INTERNAL_6d30c1f1_4_k_cu_1e51459b_258794cute1_E)
_ZN40_INTERNAL_6d30c1f1_4_k_cu_1e51459b_258794cute1_E:
	.zero		1
	.type		_ZN40_INTERNAL_6d30c1f1_4_k_cu_1e51459b_258794cuda3std3__45__cpo6cbeginE,@object
	.size		_ZN40_INTERNAL_6d30c1f1_4_k_cu_1e51459b_258794cuda3std3__45__cpo6cbeginE,(_ZN40_INTERNAL_6d30c1f1_4_k_cu_1e51459b_258794cuda3std3__48in_placeE - _ZN40_INTERNAL_6d30c1f1_4_k_cu_1e51459b_258794cuda3std3__45__cpo6cbeginE)
_ZN40_INTERNAL_6d30c1f1_4_k_cu_1e51459b_258794cuda3std3__45__cpo6cbeginE:
	.zero		1
	.type		_ZN40_INTERNAL_6d30c1f1_4_k_cu_1e51459b_258794cuda3std3__48in_placeE,@object
	.size		_ZN40_INTERNAL_6d30c1f1_4_k_cu_1e51459b_258794cuda3std3__48in_placeE,(_ZN40_INTERNAL_6d30c1f1_4_k_cu_1e51459b_258794cuda3std6ranges3__45__cpo9iter_moveE - _ZN40_INTERNAL_6d30c1f1_4_k_cu_1e51459b_258794cuda3std3__48in_placeE)
_ZN40_INTERNAL_6d30c1f1_4_k_cu_1e51459b_258794cuda3std3__48in_placeE:
	.zero		1
	.type		_ZN40_INTERNAL_6d30c1f1_4_k_cu_1e51459b_258794cuda3std6ranges3__45__cpo9iter_moveE,@object
	.size		_ZN40_INTERNAL_6d30c1f1_4_k_cu_1e51459b_258794cuda3std6ranges3__45__cpo9iter_moveE,(_ZN40_INTERNAL_6d30c1f1_4_k_cu_1e51459b_258794cuda3std3__45__cpo5beginE - _ZN40_INTERNAL_6d30c1f1_4_k_cu_1e51459b_258794cuda3std6ranges3__45__cpo9iter_moveE)
_ZN40_INTERNAL_6d30c1f1_4_k_cu_1e51459b_258794cuda3std6ranges3__45__cpo9iter_moveE:
	.zero		1
	.type		_ZN40_INTERNAL_6d30c1f1_4_k_cu_1e51459b_258794cuda3std3__45__cpo5beginE,@object
	.size		_ZN40_INTERNAL_6d30c1f1_4_k_cu_1e51459b_258794cuda3std3__45__cpo5beginE,(_ZN40_INTERNAL_6d30c1f1_4_k_cu_1e51459b_258794cuda3std3__442_GLOBAL__N__6d30c1f1_4_k_cu_1e51459b_258796ignoreE - _ZN40_INTERNAL_6d30c1f1_4_k_cu_1e51459b_258794cuda3std3__45__cpo5beginE)
_ZN40_INTERNAL_6d30c1f1_4_k_cu_1e51459b_258794cuda3std3__45__cpo5beginE:
	.zero		1
	.type		_ZN40_INTERNAL_6d30c1f1_4_k_cu_1e51459b_258794cuda3std3__442_GLOBAL__N__6d30c1f1_4_k_cu_1e51459b_258796ignoreE,@object
	.size		_ZN40_INTERNAL_6d30c1f1_4_k_cu_1e51459b_258794cuda3std3__442_GLOBAL__N__6d30c1f1_4_k_cu_1e51459b_258796ignoreE,(_ZN40_INTERNAL_6d30c1f1_4_k_cu_1e51459b_258794cute7productE - _ZN40_INTERNAL_6d30c1f1_4_k_cu_1e51459b_258794cuda3std3__442_GLOBAL__N__6d30c1f1_4_k_cu_1e51459b_258796ignoreE)
_ZN40_INTERNAL_6d30c1f1_4_k_cu_1e51459b_258794cuda3std3__442_GLOBAL__N__6d30c1f1_4_k_cu_1e51459b_258796ignoreE:
	.zero		1
	.type		_ZN40_INTERNAL_6d30c1f1_4_k_cu_1e51459b_258794cute7productE,@object
	.size		_ZN40_INTERNAL_6d30c1f1_4_k_cu_1e51459b_258794cute7productE,(_ZN40_INTERNAL_6d30c1f1_4_k_cu_1e51459b_258794cuda3std3__45__cpo3endE - _ZN40_INTERNAL_6d30c1f1_4_k_cu_1e51459b_258794cute7productE)
_ZN40_INTERNAL_6d30c1f1_4_k_cu_1e51459b_258794cute7productE:
	.zero		1
	.type		_ZN40_INTERNAL_6d30c1f1_4_k_cu_1e51459b_258794cuda3std3__45__cpo3endE,@object
	.size		_ZN40_INTERNAL_6d30c1f1_4_k_cu_1e51459b_258794cuda3std3__45__cpo3endE,(_ZN40_INTERNAL_6d30c1f1_4_k_cu_1e51459b_258794cuda3std3__419piecewise_constructE - _ZN40_INTERNAL_6d30c1f1_4_k_cu_1e51459b_258794cuda3std3__45__cpo3endE)
_ZN40_INTERNAL_6d30c1f1_4_k_cu_1e51459b_258794cuda3std3__45__cpo3endE:
	.zero		1
	.type		_ZN40_INTERNAL_6d30c1f1_4_k_cu_1e51459b_258794cuda3std3__419piecewise_constructE,@object
	.size		_ZN40_INTERNAL_6d30c1f1_4_k_cu_1e51459b_258794cuda3std3__419piecewise_constructE,(_ZN40_INTERNAL_6d30c1f1_4_k_cu_1e51459b_258794cuda3std3__45__cpo4cendE - _ZN40_INTERNAL_6d30c1f1_4_k_cu_1e51459b_258794cuda3std3__419piecewise_constructE)
_ZN40_INTERNAL_6d30c1f1_4_k_cu_1e51459b_258794cuda3std3__419piecewise_constructE:
	.zero		1
	.type		_ZN40_INTERNAL_6d30c1f1_4_k_cu_1e51459b_258794cuda3std3__45__cpo4cendE,@object
	.size		_ZN40_INTERNAL_6d30c1f1_4_k_cu_1e51459b_258794cuda3std3__45__cpo4cendE,(_ZN40_INTERNAL_6d30c1f1_4_k_cu_1e51459b_258794cuda3std6ranges3__45__cpo4swapE - _ZN40_INTERNAL_6d30c1f1_4_k_cu_1e51459b_258794cuda3std3__45__cpo4cendE)
_ZN40_INTERNAL_6d30c1f1_4_k_cu_1e51459b_258794cuda3std3__45__cpo4cendE:
	.zero		1
	.type		_ZN40_INTERNAL_6d30c1f1_4_k_cu_1e51459b_258794cuda3std6ranges3__45__cpo4swapE,@object
	.size		_ZN40_INTERNAL_6d30c1f1_4_k_cu_1e51459b_258794cuda3std6ranges3__45__cpo4swapE,(.L_10 - _ZN40_INTERNAL_6d30c1f1_4_k_cu_1e51459b_258794cuda3std6ranges3__45__cpo4swapE)
_ZN40_INTERNAL_6d30c1f1_4_k_cu_1e51459b_258794cuda3std6ranges3__45__cpo4swapE:
	.zero		1
.L_10:


//--------------------- .nv.constant0._ZN7cutlass13device_kernelINS_4gemm6kernel13GemmUniversalIN4cute5tupleIJiiiiEEENS1_10collective13CollectiveMmaINS1_35MainloopSm100TmaUmmaWarpSpecializedILi8ELi2ELi4ENS5_IJNS4_1CILi2EEENSA_ILi1EEESC_EEEEENS5_IJNSA_ILi64EEENSA_ILi128EEESF_EEENS_6half_tENS5_IJlSC_lEEESI_SJ_NS4_8TiledMMAINS4_8MMA_AtomIJNS4_20SM100_MMA_F16BF16_SSISI_SI_fLi64ELi128ELNS4_4UMMA5MajorE0ELSO_0ELNSN_7ScaleInE0ELSP_0EEEEEENS4_6LayoutINS5_IJSC_SC_SC_EEENS5_IJNSA_ILi0EEESU_SU_EEEEENS5_IJNS4_10UnderscoreESX_SX_EEEEENS4_13SM90_TMA_LOADENS4_14ComposedLayoutINS4_7SwizzleILi3ELi4ELi3EEENS4_18smem_ptr_flag_bitsILi16EEENSS_INS5_IJNSA_ILi8EEESF_EEENS5_IJSF_SC_EEEEEEEvNS4_8identityENS4_23SM90_TMA_LOAD_MULTICASTES1A_vS1B_EENS_8epilogue10collective18CollectiveEpilogueINS1E_23Sm100TmaWarpSpecializedILi4ELi2ELi16ELb1ELb0EEEJSH_NS5_IJNSS_ISF_SC_EENSS_INSA_ILi32EEESC_EEEEESI_SJ_SI_SJ_NS1E_6fusion15FusionCallbacksIS1I_NS1N_17LinearCombinationISI_fSI_fLNS_15FloatRoundStyleE2EEESH_S1M_JEEENS4_5SM1004TMEM4LOAD26SM100_TMEM_LOAD_16dp256b4xES10_NS11_INS12_ILi2ELi4ELi3EEES15_NSS_INS5_IJS16_S1K_EEENS5_IJS1K_SC_EEEEEEENS4_17SM75_U32x4_LDSM_NENS4_14SM90_TMA_STOREES21_NS4_17SM90_U32x4_STSM_NENS4_39AutoVectorizingCopyWithAssumedAlignmentILi128EEEEEEvvEEEEvNT_6ParamsE --------------------------
	.section	.nv.constant0._ZN7cutlass13device_kernelINS_4gemm6kernel13GemmUniversalIN4cute5tupleIJiiiiEEENS1_10collective13CollectiveMmaINS1_35MainloopSm100TmaUmmaWarpSpecializedILi8ELi2ELi4ENS5_IJNS4_1CILi2EEENSA_ILi1EEESC_EEEEENS5_IJNSA_ILi64EEENSA_ILi128EEESF_EEENS_6half_tENS5_IJlSC_lEEESI_SJ_NS4_8TiledMMAINS4_8MMA_AtomIJNS4_20SM100_MMA_F16BF16_SSISI_SI_fLi64ELi128ELNS4_4UMMA5MajorE0ELSO_0ELNSN_7ScaleInE0ELSP_0EEEEEENS4_6LayoutINS5_IJSC_SC_SC_EEENS5_IJNSA_ILi0EEESU_SU_EEEEENS5_IJNS4_10UnderscoreESX_SX_EEEEENS4_13SM90_TMA_LOADENS4_14ComposedLayoutINS4_7SwizzleILi3ELi4ELi3EEENS4_18smem_ptr_flag_bitsILi16EEENSS_INS5_IJNSA_ILi8EEESF_EEENS5_IJSF_SC_EEEEEEEvNS4_8identityENS4_23SM90_TMA_LOAD_MULTICASTES1A_vS1B_EENS_8epilogue10collective18CollectiveEpilogueINS1E_23Sm100TmaWarpSpecializedILi4ELi2ELi16ELb1ELb0EEEJSH_NS5_IJNSS_ISF_SC_EENSS_INSA_ILi32EEESC_EEEEESI_SJ_SI_SJ_NS1E_6fusion15FusionCallbacksIS1I_NS1N_17LinearCombinationISI_fSI_fLNS_15FloatRoundStyleE2EEESH_S1M_JEEENS4_5SM1004TMEM4LOAD26SM100_TMEM_LOAD_16dp256b4xES10_NS11_INS12_ILi2ELi4ELi3EEES15_NSS_INS5_IJS16_S1K_EEENS5_IJS1K_SC_EEEEEEENS4_17SM75_U32x4_LDSM_NENS4_14SM90_TMA_STOREES21_NS4_17SM90_U32x4_STSM_NENS4_39AutoVectorizingCopyWithAssumedAlignmentILi128EEEEEEvvEEEEvNT_6ParamsE,"a",@progbits
	.sectionflags	@""
	.align	4
.nv.constant0._ZN7cutlass13device_kernelINS_4gemm6kernel13GemmUniversalIN4cute5tupleIJiiiiEEENS1_10collective13CollectiveMmaINS1_35MainloopSm100TmaUmmaWarpSpecializedILi8ELi2ELi4ENS5_IJNS4_1CILi2EEENSA_ILi1EEESC_EEEEENS5_IJNSA_ILi64EEENSA_ILi128EEESF_EEENS_6half_tENS5_IJlSC_lEEESI_SJ_NS4_8TiledMMAINS4_8MMA_AtomIJNS4_20SM100_MMA_F16BF16_SSISI_SI_fLi64ELi128ELNS4_4UMMA5MajorE0ELSO_0ELNSN_7ScaleInE0ELSP_0EEEEEENS4_6LayoutINS5_IJSC_SC_SC_EEENS5_IJNSA_ILi0EEESU_SU_EEEEENS5_IJNS4_10UnderscoreESX_SX_EEEEENS4_13SM90_TMA_LOADENS4_14ComposedLayoutINS4_7SwizzleILi3ELi4ELi3EEENS4_18smem_ptr_flag_bitsILi16EEENSS_INS5_IJNSA_ILi8EEESF_EEENS5_IJSF_SC_EEEEEEEvNS4_8identityENS4_23SM90_TMA_LOAD_MULTICASTES1A_vS1B_EENS_8epilogue10collective18CollectiveEpilogueINS1E_23Sm100TmaWarpSpecializedILi4ELi2ELi16ELb1ELb0EEEJSH_NS5_IJNSS_ISF_SC_EENSS_INSA_ILi32EEESC_EEEEESI_SJ_SI_SJ_NS1E_6fusion15FusionCallbacksIS1I_NS1N_17LinearCombinationISI_fSI_fLNS_15FloatRoundStyleE2EEESH_S1M_JEEENS4_5SM1004TMEM4LOAD26SM100_TMEM_LOAD_16dp256b4xES10_NS11_INS12_ILi2ELi4ELi3EEES15_NSS_INS5_IJS16_S1K_EEENS5_IJS1K_SC_EEEEEEENS4_17SM75_U32x4_LDSM_NENS4_14SM90_TMA_STOREES21_NS4_17SM90_U32x4_STSM_NENS4_39AutoVectorizingCopyWithAssumedAlignmentILi128EEEEEEvvEEEEvNT_6ParamsE:
	.zero		2944


//--------------------- SYMBOLS --------------------------

	.type		.nv.reservedSmem.offset0,@object
	.size		.nv.reservedSmem.offset0,0x4
	.type		.nv.reservedSmem.cap,@object
	.size		.nv.reservedSmem.cap,0x4
	.type		__assertfail,@function
